	.target	sm_90a

	.elftype	@"ET_EXEC"


//--------------------- .note.nv.tkinfo           --------------------------
	.section	.note.nv.tkinfo,"",@"SHT_NOTE"
	.sectionflags	@"SHF_NOTE_NV_TKINFO"
	.tkinfo
        /*0018*/ 	.word	0x00000002
        /*0030*/ 	.string	""
        /*0030*/ 	.string	"ptxas"
        /*0030*/ 	.string	"Cuda compilation tools, release 13.0, V13.0.88"
        /*0030*/ 	.string	"Build cuda_13.0.r13.0/compiler.36424714_0"
        /*0030*/ 	.string	"-arch sm_90a -m 64 "



//--------------------- .note.nv.cuinfo           --------------------------
	.section	.note.nv.cuinfo,"",@"SHT_NOTE"
	.sectionflags	@"SHF_NOTE_NV_CUINFO"
        /*0018*/ 	.short	0x0002
        /*001a*/ 	.short	0x005a
        /*001c*/ 	.short	0x0082
	.zero		2


//--------------------- .nv.info                  --------------------------
	.section	.nv.info,"",@"SHT_CUDA_INFO"
	.align	4


	//----- nvinfo : EIATTR_REGCOUNT
	.align		4
        /*0000*/ 	.byte	0x04, 0x2f
        /*0002*/ 	.short	(.L_16 - .L_15)
	.align		4
.L_15:
        /*0004*/ 	.word	index@(_ZN7cutlass13device_kernelINS_4fmha6kernel28FmhaKernelTmaWarpSpecializedINS1_10collective30FmhaMainloopTmaWarpSpecializedINS_10bfloat16_tEffN4cute5tupleIJNS7_1CILi128EEESA_NS9_ILi112EEEEEENS8_IJiNS9_ILi1EEENS8_IJiiEEEEEESF_SF_NS4_14ResidualFusionEJNS2_6OptionILNS2_3TagE0ENS9_ILb1EEEEENSH_ILSI_2ESJ_EEEEENS4_15FmhaFwdEpilogueIS6_fNS8_IJNS9_ILi64EEESB_SA_EEEEENS2_23PersistentTileSchedulerEJSK_SL_EEEEEvNT_6ParamsE)
        /*0008*/ 	.word	0x000000a8


	//----- nvinfo : EIATTR_FRAME_SIZE
	.align		4
.L_16:
        /*000c*/ 	.byte	0x04, 0x11
        /*000e*/ 	.short	(.L_18 - .L_17)
	.align		4
.L_17:
        /*0010*/ 	.word	index@($__internal_0_$__cuda_sm20_rcp_rn_f32_slowpath)
        /*0014*/ 	.word	0x00000000


	//----- nvinfo : EIATTR_FRAME_SIZE
	.align		4
.L_18:
        /*0018*/ 	.byte	0x04, 0x11
        /*001a*/ 	.short	(.L_20 - .L_19)
	.align		4
.L_19:
        /*001c*/ 	.word	index@(_ZN7cutlass13device_kernelINS_4fmha6kernel28FmhaKernelTmaWarpSpecializedINS1_10collective30FmhaMainloopTmaWarpSpecializedINS_10bfloat16_tEffN4cute5tupleIJNS7_1CILi128EEESA_NS9_ILi112EEEEEENS8_IJiNS9_ILi1EEENS8_IJiiEEEEEESF_SF_NS4_14ResidualFusionEJNS2_6OptionILNS2_3TagE0ENS9_ILb1EEEEENSH_ILSI_2ESJ_EEEEENS4_15FmhaFwdEpilogueIS6_fNS8_IJNS9_ILi64EEESB_SA_EEEEENS2_23PersistentTileSchedulerEJSK_SL_EEEEEvNT_6ParamsE)
        /*0020*/ 	.word	0x00000000


	//----- nvinfo : EIATTR_MIN_STACK_SIZE
	.align		4
.L_20:
        /*0024*/ 	.byte	0x04, 0x12
        /*0026*/ 	.short	(.L_22 - .L_21)
	.align		4
.L_21:
        /*0028*/ 	.word	index@(_ZN7cutlass13device_kernelINS_4fmha6kernel28FmhaKernelTmaWarpSpecializedINS1_10collective30FmhaMainloopTmaWarpSpecializedINS_10bfloat16_tEffN4cute5tupleIJNS7_1CILi128EEESA_NS9_ILi112EEEEEENS8_IJiNS9_ILi1EEENS8_IJiiEEEEEESF_SF_NS4_14ResidualFusionEJNS2_6OptionILNS2_3TagE0ENS9_ILb1EEEEENSH_ILSI_2ESJ_EEEEENS4_15FmhaFwdEpilogueIS6_fNS8_IJNS9_ILi64EEESB_SA_EEEEENS2_23PersistentTileSchedulerEJSK_SL_EEEEEvNT_6ParamsE)
        /*002c*/ 	.word	0x00000000
.L_22:


//--------------------- .nv.compat                --------------------------
	.section	.nv.compat,"",@"SHT_CUDA_COMPAT_INFO"
	.align	4
        /*0000*/ 	.byte	0x02, 0x09, 0x01, 0x00, 0x02, 0x02, 0x04, 0x00, 0x02, 0x05, 0x05, 0x00, 0x03, 0x07, 0x01, 0x01
        /*0010*/ 	.byte	0x02, 0x03, 0x01, 0x00, 0x02, 0x06, 0x01, 0x00, 0x04, 0x0b, 0x08, 0x00, 0x00, 0x00, 0x00, 0x00
        /*0020*/ 	.byte	0x00, 0x00, 0x00, 0x00


//--------------------- .nv.info._ZN7cutlass13device_kernelINS_4fmha6kernel28FmhaKernelTmaWarpSpecializedINS1_10collective30FmhaMainloopTmaWarpSpecializedINS_10bfloat16_tEffN4cute5tupleIJNS7_1CILi128EEESA_NS9_ILi112EEEEEENS8_IJiNS9_ILi1EEENS8_IJiiEEEEEESF_SF_NS4_14ResidualFusionEJNS2_6OptionILNS2_3TagE0ENS9_ILb1EEEEENSH_ILSI_2ESJ_EEEEENS4_15FmhaFwdEpilogueIS6_fNS8_IJNS9_ILi64EEESB_SA_EEEEENS2_23PersistentTileSchedulerEJSK_SL_EEEEEvNT_6ParamsE --------------------------
	.section	.nv.info._ZN7cutlass13device_kernelINS_4fmha6kernel28FmhaKernelTmaWarpSpecializedINS1_10collective30FmhaMainloopTmaWarpSpecializedINS_10bfloat16_tEffN4cute5tupleIJNS7_1CILi128EEESA_NS9_ILi112EEEEEENS8_IJiNS9_ILi1EEENS8_IJiiEEEEEESF_SF_NS4_14ResidualFusionEJNS2_6OptionILNS2_3TagE0ENS9_ILb1EEEEENSH_ILSI_2ESJ_EEEEENS4_15FmhaFwdEpilogueIS6_fNS8_IJNS9_ILi64EEESB_SA_EEEEENS2_23PersistentTileSchedulerEJSK_SL_EEEEEvNT_6ParamsE,"",@"SHT_CUDA_INFO"
	.sectionflags	@""
	.align	4


	//----- nvinfo : EIATTR_CUDA_API_VERSION
	.align		4
        /*0000*/ 	.byte	0x04, 0x37
        /*0002*/ 	.short	(.L_24 - .L_23)
.L_23:
        /*0004*/ 	.word	0x00000082


	//----- nvinfo : EIATTR_KPARAM_INFO
	.align		4
.L_24:
        /*0008*/ 	.byte	0x04, 0x17
        /*000a*/ 	.short	(.L_26 - .L_25)
.L_25:
        /*000c*/ 	.word	0x00000000
        /*0010*/ 	.short	0x0000
        /*0012*/ 	.short	0x0070
        /*0014*/ 	.byte	0x00, 0xf0, 0x01, 0x20


	//----- nvinfo : EIATTR_SPARSE_MMA_MASK
	.align		4
.L_26:
        /*0018*/ 	.byte	0x03, 0x50
        /*001a*/ 	.short	0x0000


	//----- nvinfo : EIATTR_MAXREG_COUNT
	.align		4
        /*001c*/ 	.byte	0x03, 0x1b
        /*001e*/ 	.short	0x00a8


	//----- nvinfo : EIATTR_NUM_BARRIERS
	.align		4
        /*0020*/ 	.byte	0x02, 0x4c
        /*0022*/ 	.byte	0x02
	.zero		1


	//----- nvinfo : EIATTR_EXTERNS
	.align		4
        /*0024*/ 	.byte	0x04, 0x0f
        /*0026*/ 	.short	(.L_28 - .L_27)


	//   ....[0]....
	.align		4
.L_27:
        /*0028*/ 	.word	index@(__assertfail)


	//----- nvinfo : EIATTR_MERCURY_ISA_VERSION
	.align		4
.L_28:
        /*002c*/ 	.byte	0x03, 0x5f
        /*002e*/ 	.short	0x0101


	//----- nvinfo : EIATTR_INT_WARP_WIDE_INSTR_OFFSETS
	.align		4
        /*0030*/ 	.byte	0x04, 0x31
        /*0032*/ 	.short	(.L_30 - .L_29)


	//   ....[0]....
.L_29:
        /*0034*/ 	.word	0x00000760


	//   ....[1]....
        /*0038*/ 	.word	0x00000770


	//   ....[2]....
        /*003c*/ 	.word	0x00000780


	//   ....[3]....
        /*0040*/ 	.word	0x00000790


	//   ....[4]....
        /*0044*/ 	.word	0x00000800


	//   ....[5]....
        /*0048*/ 	.word	0x000009e0


	//   ....[6]....
        /*004c*/ 	.word	0x00000a90


	//----- nvinfo : EIATTR_COOP_GROUP_MASK_REGIDS
	.align		4
.L_30:
        /*0050*/ 	.byte	0x04, 0x29
        /*0052*/ 	.short	(.L_32 - .L_31)


	//   ....[0]....
.L_31:
        /*0054*/ 	.word	0xffffffff


	//   ....[1]....
        /*0058*/ 	.word	0xffffffff


	//   ....[2]....
        /*005c*/ 	.word	0xffffffff


	//   ....[3]....
        /*0060*/ 	.word	0xffffffff


	//   ....[4]....
        /*0064*/ 	.word	0xffffffff


	//   ....[5]....
        /*0068*/ 	.word	0xffffffff


	//   ....[6]....
        /*006c*/ 	.word	0xffffffff


	//   ....[7]....
        /*0070*/ 	.word	0xffffffff


	//   ....[8]....
        /*0074*/ 	.word	0xffffffff


	//   ....[9]....
        /*0078*/ 	.word	0xffffffff


	//   ....[10]....
        /*007c*/ 	.word	0xffffffff


	//   ....[11]....
        /*0080*/ 	.word	0xffffffff


	//   ....[12]....
        /*0084*/ 	.word	0xffffffff


	//   ....[13]....
        /*0088*/ 	.word	0xffffffff


	//   ....[14]....
        /*008c*/ 	.word	0xffffffff


	//   ....[15]....
        /*0090*/ 	.word	0xffffffff


	//   ....[16]....
        /*0094*/ 	.word	0xffffffff


	//   ....[17]....
        /*0098*/ 	.word	0xffffffff


	//   ....[18]....
        /*009c*/ 	.word	0xffffffff


	//   ....[19]....
        /*00a0*/ 	.word	0xffffffff


	//   ....[20]....
        /*00a4*/ 	.word	0xffffffff


	//   ....[21]....
        /*00a8*/ 	.word	0xffffffff


	//----- nvinfo : EIATTR_COOP_GROUP_INSTR_OFFSETS
	.align		4
.L_32:
        /*00ac*/ 	.byte	0x04, 0x28
        /*00ae*/ 	.short	(.L_34 - .L_33)


	//   ....[0]....
.L_33:
        /*00b0*/ 	.word	0x00000070


	//   ....[1]....
        /*00b4*/ 	.word	0x000000a0


	//   ....[2]....
        /*00b8*/ 	.word	0x000001d0


	//   ....[3]....
        /*00bc*/ 	.word	0x000003e0


	//   ....[4]....
        /*00c0*/ 	.word	0x000005a0


	//   ....[5]....
        /*00c4*/ 	.word	0x00000700


	//   ....[6]....
        /*00c8*/ 	.word	0x00002080


	//   ....[7]....
        /*00cc*/ 	.word	0x00002130


	//   ....[8]....
        /*00d0*/ 	.word	0x00002990


	//   ....[9]....
        /*00d4*/ 	.word	0x00002ab0


	//   ....[10]....
        /*00d8*/ 	.word	0x00005a30


	//   ....[11]....
        /*00dc*/ 	.word	0x00005a60


	//   ....[12]....
        /*00e0*/ 	.word	0x00006320


	//   ....[13]....
        /*00e4*/ 	.word	0x00006460


	//   ....[14]....
        /*00e8*/ 	.word	0x00009f40


	//   ....[15]....
        /*00ec*/ 	.word	0x0000a040


	//   ....[16]....
        /*00f0*/ 	.word	0x0000a9c0


	//   ....[17]....
        /*00f4*/ 	.word	0x0000aaf0


	//   ....[18]....
        /*00f8*/ 	.word	0x0000d9c0


	//   ....[19]....
        /*00fc*/ 	.word	0x0000da00


	//   ....[20]....
        /*0100*/ 	.word	0x0000da40


	//   ....[21]....
        /*0104*/ 	.word	0x0000da60


	//----- nvinfo : EIATTR_REG_RECONFIG
	.align		4
.L_34:
        /*0108*/ 	.byte	0x01, 0x54
	.zero		2


	//----- nvinfo : EIATTR_SYSCALL_OFFSETS
	.align		4
        /*010c*/ 	.byte	0x04, 0x46
        /*010e*/ 	.short	(.L_36 - .L_35)


	//   ....[0]....
.L_35:
        /*0110*/ 	.word	0x0000e610


	//   ....[1]....
        /*0114*/ 	.word	0x0000e770


	//----- nvinfo : EIATTR_MBARRIER_INSTR_OFFSETS
	.align		4
.L_36:
        /*0118*/ 	.byte	0x04, 0x39
        /*011a*/ 	.short	(.L_38 - .L_37)


	//   ....[0]....
.L_37:
        /*011c*/ 	.word	0x00000390
        /*0120*/ 	.word	0x000000ff
        /*0124*/ 	.word	0x0002c250
        /*0128*/ 	.short	0x0100
        /*012a*/ 	.byte	0x08
	.zero		1


	//   ....[1]....
        /*012c*/ 	.word	0x000003a0
        /*0130*/ 	.word	0x000000ff
        /*0134*/ 	.word	0x0002c260
        /*0138*/ 	.short	0x0100
        /*013a*/ 	.byte	0x08
	.zero		1


	//   ....[2]....
        /*013c*/ 	.word	0x000003b0
        /*0140*/ 	.word	0x000000ff
        /*0144*/ 	.word	0x0002c258
        /*0148*/ 	.short	0x0100
        /*014a*/ 	.byte	0x08
	.zero		1


	//   ....[3]....
        /*014c*/ 	.word	0x000003c0
        /*0150*/ 	.word	0x000000ff
        /*0154*/ 	.word	0x0002c268
        /*0158*/ 	.short	0x0100
        /*015a*/ 	.byte	0x08
	.zero		1


	//   ....[4]....
        /*015c*/ 	.word	0x000004f0
        /*0160*/ 	.word	0x000000ff
        /*0164*/ 	.word	0x0002c200
        /*0168*/ 	.short	0x0100
        /*016a*/ 	.byte	0x08
	.zero		1


	//   ....[5]....
        /*016c*/ 	.word	0x00000500
        /*0170*/ 	.word	0x000000ff
        /*0174*/ 	.word	0x0002c228
        /*0178*/ 	.short	0x0100
        /*017a*/ 	.byte	0x08
	.zero		1


	//   ....[6]....
        /*017c*/ 	.word	0x00000510
        /*0180*/ 	.word	0x000000ff
        /*0184*/ 	.word	0x0002c208
        /*0188*/ 	.short	0x0100
        /*018a*/ 	.byte	0x08
	.zero		1


	//   ....[7]....
        /*018c*/ 	.word	0x00000520
        /*0190*/ 	.word	0x000000ff
        /*0194*/ 	.word	0x0002c230
        /*0198*/ 	.short	0x0100
        /*019a*/ 	.byte	0x08
	.zero		1


	//   ....[8]....
        /*019c*/ 	.word	0x00000530
        /*01a0*/ 	.word	0x000000ff
        /*01a4*/ 	.word	0x0002c210
        /*01a8*/ 	.short	0x0100
        /*01aa*/ 	.byte	0x08
	.zero		1


	//   ....[9]....
        /*01ac*/ 	.word	0x00000540
        /*01b0*/ 	.word	0x000000ff
        /*01b4*/ 	.word	0x0002c238
        /*01b8*/ 	.short	0x0100
        /*01ba*/ 	.byte	0x08
	.zero		1


	//   ....[10]....
        /*01bc*/ 	.word	0x00000550
        /*01c0*/ 	.word	0x000000ff
        /*01c4*/ 	.word	0x0002c218
        /*01c8*/ 	.short	0x0100
        /*01ca*/ 	.byte	0x08
	.zero		1


	//   ....[11]....
        /*01cc*/ 	.word	0x00000560
        /*01d0*/ 	.word	0x000000ff
        /*01d4*/ 	.word	0x0002c240
        /*01d8*/ 	.short	0x0100
        /*01da*/ 	.byte	0x08
	.zero		1


	//   ....[12]....
        /*01dc*/ 	.word	0x00000570
        /*01e0*/ 	.word	0x000000ff
        /*01e4*/ 	.word	0x0002c220
        /*01e8*/ 	.short	0x0100
        /*01ea*/ 	.byte	0x08
	.zero		1


	//   ....[13]....
        /*01ec*/ 	.word	0x00000580
        /*01f0*/ 	.word	0x000000ff
        /*01f4*/ 	.word	0x0002c248
        /*01f8*/ 	.short	0x0100
        /*01fa*/ 	.byte	0x08
	.zero		1


	//   ....[14]....
        /*01fc*/ 	.word	0x000006b0
        /*0200*/ 	.word	0x000000ff
        /*0204*/ 	.word	0x0002c270
        /*0208*/ 	.short	0x0100
        /*020a*/ 	.byte	0x08
	.zero		1


	//   ....[15]....
        /*020c*/ 	.word	0x000006c0
        /*0210*/ 	.word	0x000000ff
        /*0214*/ 	.word	0x0002c280
        /*0218*/ 	.short	0x0100
        /*021a*/ 	.byte	0x08
	.zero		1


	//   ....[16]....
        /*021c*/ 	.word	0x000006d0
        /*0220*/ 	.word	0x000000ff
        /*0224*/ 	.word	0x0002c278
        /*0228*/ 	.short	0x0100
        /*022a*/ 	.byte	0x08
	.zero		1


	//   ....[17]....
        /*022c*/ 	.word	0x000006e0
        /*0230*/ 	.word	0x000000ff
        /*0234*/ 	.word	0x0002c288
        /*0238*/ 	.short	0x0100
        /*023a*/ 	.byte	0x08
	.zero		1


	//   ....[18]....
        /*023c*/ 	.word	0x00000820
        /*0240*/ 	.word	0x000000ff
        /*0244*/ 	.word	0x0002c290
        /*0248*/ 	.short	0x0100
        /*024a*/ 	.byte	0x06
	.zero		1


	//   ....[19]....
        /*024c*/ 	.word	0x00000830
        /*0250*/ 	.word	0x000000ff
        /*0254*/ 	.word	0x0002c298
        /*0258*/ 	.short	0x0100
        /*025a*/ 	.byte	0x06
	.zero		1


	//   ....[20]....
        /*025c*/ 	.word	0x00000840
        /*0260*/ 	.word	0x000000ff
        /*0264*/ 	.word	0x0002c2a0
        /*0268*/ 	.short	0x0100
        /*026a*/ 	.byte	0x06
	.zero		1


	//   ....[21]....
        /*026c*/ 	.word	0x00000850
        /*0270*/ 	.word	0x000000ff
        /*0274*/ 	.word	0x0002c2a8
        /*0278*/ 	.short	0x0100
        /*027a*/ 	.byte	0x06
	.zero		1


	//   ....[22]....
        /*027c*/ 	.word	0x00000950
        /*0280*/ 	.word	0x000000ff
        /*0284*/ 	.word	0x0002c2c0
        /*0288*/ 	.short	0x0100
        /*028a*/ 	.byte	0x08
	.zero		1


	//   ....[23]....
        /*028c*/ 	.word	0x00000960
        /*0290*/ 	.word	0x000000ff
        /*0294*/ 	.word	0x0002c2e0
        /*0298*/ 	.short	0x0100
        /*029a*/ 	.byte	0x08
	.zero		1


	//   ....[24]....
        /*029c*/ 	.word	0x00000970
        /*02a0*/ 	.word	0x000000ff
        /*02a4*/ 	.word	0x0002c2c8
        /*02a8*/ 	.short	0x0100
        /*02aa*/ 	.byte	0x08
	.zero		1


	//   ....[25]....
        /*02ac*/ 	.word	0x00000980
        /*02b0*/ 	.word	0x000000ff
        /*02b4*/ 	.word	0x0002c2e8
        /*02b8*/ 	.short	0x0100
        /*02ba*/ 	.byte	0x08
	.zero		1


	//   ....[26]....
        /*02bc*/ 	.word	0x00000990
        /*02c0*/ 	.word	0x000000ff
        /*02c4*/ 	.word	0x0002c2d0
        /*02c8*/ 	.short	0x0100
        /*02ca*/ 	.byte	0x08
	.zero		1


	//   ....[27]....
        /*02cc*/ 	.word	0x000009a0
        /*02d0*/ 	.word	0x000000ff
        /*02d4*/ 	.word	0x0002c2f0
        /*02d8*/ 	.short	0x0100
        /*02da*/ 	.byte	0x08
	.zero		1


	//   ....[28]....
        /*02dc*/ 	.word	0x000009b0
        /*02e0*/ 	.word	0x000000ff
        /*02e4*/ 	.word	0x0002c2d8
        /*02e8*/ 	.short	0x0100
        /*02ea*/ 	.byte	0x08
	.zero		1


	//   ....[29]....
        /*02ec*/ 	.word	0x000009c0
        /*02f0*/ 	.word	0x000000ff
        /*02f4*/ 	.word	0x0002c2f8
        /*02f8*/ 	.short	0x0100
        /*02fa*/ 	.byte	0x08
	.zero		1


	//   ....[30]....
        /*02fc*/ 	.word	0x00000ac0
        /*0300*/ 	.word	0x000000ff
        /*0304*/ 	.word	0x0002c2b0
        /*0308*/ 	.short	0x0100
        /*030a*/ 	.byte	0x06
	.zero		1


	//   ....[31]....
        /*030c*/ 	.word	0x00001250
        /*0310*/ 	.word	0x000000ff
        /*0314*/ 	.word	0x0002c250
        /*0318*/ 	.short	0x010a
        /*031a*/ 	.byte	0x04
	.zero		1


	//   ....[32]....
        /*031c*/ 	.word	0x00001300
        /*0320*/ 	.word	0x000000ff
        /*0324*/ 	.word	0x0002c200
        /*0328*/ 	.short	0x010a
        /*032a*/ 	.byte	0x28
	.zero		1


	//   ....[33]....
        /*032c*/ 	.word	0x00001320
        /*0330*/ 	.word	0x000000ff
        /*0334*/ 	.word	0xfffffff8
        /*0338*/ 	.short	0x010a
        /*033a*/ 	.byte	0x22
	.zero		1


	//   ....[34]....
        /*033c*/ 	.word	0x00003c10
        /*0340*/ 	.word	0x00000004
        /*0344*/ 	.word	0x00000000
        /*0348*/ 	.short	0x0101
        /*034a*/ 	.byte	0x29
	.zero		1


	//   ....[35]....
        /*034c*/ 	.word	0x00003e80
        /*0350*/ 	.word	0x000000ff
        /*0354*/ 	.word	0x0002c200
        /*0358*/ 	.short	0x010a
        /*035a*/ 	.byte	0x06
	.zero		1


	//   ....[36]....
        /*035c*/ 	.word	0x000053a0
        /*0360*/ 	.word	0x000000ff
        /*0364*/ 	.word	0x00000000
        /*0368*/ 	.short	0x0101
        /*036a*/ 	.byte	0x28
	.zero		1


	//   ....[37]....
        /*036c*/ 	.word	0x00005520
        /*0370*/ 	.word	0x000000ff
        /*0374*/ 	.word	0x0002c200
        /*0378*/ 	.short	0x010a
        /*037a*/ 	.byte	0x06
	.zero		1


	//   ....[38]....
        /*037c*/ 	.word	0x00007610
        /*0380*/ 	.word	0x000000ff
        /*0384*/ 	.word	0x0002c200
        /*0388*/ 	.short	0x010a
        /*038a*/ 	.byte	0x06
	.zero		1


	//   ....[39]....
        /*038c*/ 	.word	0x00007b50
        /*0390*/ 	.word	0x000000ff
        /*0394*/ 	.word	0x0002c200
        /*0398*/ 	.short	0x010a
        /*039a*/ 	.byte	0x06
	.zero		1


	//   ....[40]....
        /*039c*/ 	.word	0x00009060
        /*03a0*/ 	.word	0x000000ff
        /*03a4*/ 	.word	0x00000000
        /*03a8*/ 	.short	0x0101
        /*03aa*/ 	.byte	0x06
	.zero		1


	//   ....[41]....
        /*03ac*/ 	.word	0x00009110
        /*03b0*/ 	.word	0x000000ff
        /*03b4*/ 	.word	0x00000000
        /*03b8*/ 	.short	0x0101
        /*03ba*/ 	.byte	0x06
	.zero		1


	//   ....[42]....
        /*03bc*/ 	.word	0x000092c0
        /*03c0*/ 	.word	0x000000ff
        /*03c4*/ 	.word	0x0002c200
        /*03c8*/ 	.short	0x010a
        /*03ca*/ 	.byte	0x06
	.zero		1


	//   ....[43]....
        /*03cc*/ 	.word	0x0000bbd0
        /*03d0*/ 	.word	0x000000ff
        /*03d4*/ 	.word	0x0002c200
        /*03d8*/ 	.short	0x010a
        /*03da*/ 	.byte	0x06
	.zero		1


	//   ....[44]....
        /*03dc*/ 	.word	0x0000c1a0
        /*03e0*/ 	.word	0x000000ff
        /*03e4*/ 	.word	0x0002c200
        /*03e8*/ 	.short	0x010a
        /*03ea*/ 	.byte	0x06
	.zero		1


	//   ....[45]....
        /*03ec*/ 	.word	0x0000d6b0
        /*03f0*/ 	.word	0x000000ff
        /*03f4*/ 	.word	0x00000000
        /*03f8*/ 	.short	0x0101
        /*03fa*/ 	.byte	0x06
	.zero		1


	//   ....[46]....
        /*03fc*/ 	.word	0x0000d760
        /*0400*/ 	.word	0x000000ff
        /*0404*/ 	.word	0x00000000
        /*0408*/ 	.short	0x0101
        /*040a*/ 	.byte	0x06
	.zero		1


	//   ....[47]....
        /*040c*/ 	.word	0x0000d910
        /*0410*/ 	.word	0x000000ff
        /*0414*/ 	.word	0x00000000
        /*0418*/ 	.short	0x0101
        /*041a*/ 	.byte	0x04
	.zero		1


	//   ....[48]....
        /*041c*/ 	.word	0x0000d990
        /*0420*/ 	.word	0x000000ff
        /*0424*/ 	.word	0x00000000
        /*0428*/ 	.short	0x0101
        /*042a*/ 	.byte	0x23
	.zero		1


	//   ....[49]....
        /*042c*/ 	.word	0x0000dfd0
        /*0430*/ 	.word	0x000000ff
        /*0434*/ 	.word	0x00000008
        /*0438*/ 	.short	0x010a
        /*043a*/ 	.byte	0x22
	.zero		1


	//   ....[50]....
        /*043c*/ 	.word	0x0000f970
        /*0440*/ 	.word	0x00000000
        /*0444*/ 	.word	0x0002c290
        /*0448*/ 	.short	0x0101
        /*044a*/ 	.byte	0x24
	.zero		1


	//   ....[51]....
        /*044c*/ 	.word	0x0000fd30
        /*0450*/ 	.word	0x00000007
        /*0454*/ 	.word	0x0002c260
        /*0458*/ 	.short	0x010a
        /*045a*/ 	.byte	0x3f
	.zero		1


	//   ....[52]....
        /*045c*/ 	.word	0x000101a0
        /*0460*/ 	.word	0x00000007
        /*0464*/ 	.word	0x0002c2b0
        /*0468*/ 	.short	0x0101
        /*046a*/ 	.byte	0x3f
	.zero		1


	//   ....[53]....
        /*046c*/ 	.word	0x000101b0
        /*0470*/ 	.word	0x00000007
        /*0474*/ 	.word	0x0002c2b0
        /*0478*/ 	.short	0x010a
        /*047a*/ 	.byte	0x3f
	.zero		1


	//   ....[54]....
        /*047c*/ 	.word	0x00010250
        /*0480*/ 	.word	0x00000004
        /*0484*/ 	.word	0x0002c260
        /*0488*/ 	.short	0x010a
        /*048a*/ 	.byte	0x3f
	.zero		1


	//   ....[55]....
        /*048c*/ 	.word	0x000109b0
        /*0490*/ 	.word	0x00000008
        /*0494*/ 	.word	0x0002c228
        /*0498*/ 	.short	0x010a
        /*049a*/ 	.byte	0x3f
	.zero		1


	//   ....[56]....
        /*049c*/ 	.word	0x00010e00
        /*04a0*/ 	.word	0x00000004
        /*04a4*/ 	.word	0x0002c2b0
        /*04a8*/ 	.short	0x0101
        /*04aa*/ 	.byte	0x3f
	.zero		1


	//   ....[57]....
        /*04ac*/ 	.word	0x00010e10
        /*04b0*/ 	.word	0x00000004
        /*04b4*/ 	.word	0x0002c2b0
        /*04b8*/ 	.short	0x010a
        /*04ba*/ 	.byte	0x3f
	.zero		1


	//   ....[58]....
        /*04bc*/ 	.word	0x00010ec0
        /*04c0*/ 	.word	0x00000007
        /*04c4*/ 	.word	0x0002c228
        /*04c8*/ 	.short	0x010a
        /*04ca*/ 	.byte	0x3f
	.zero		1


	//   ....[59]....
        /*04cc*/ 	.word	0x000113a0
        /*04d0*/ 	.word	0x00000007
        /*04d4*/ 	.word	0x0002c228
        /*04d8*/ 	.short	0x010a
        /*04da*/ 	.byte	0x3f
	.zero		1


	//   ....[60]....
        /*04dc*/ 	.word	0x00011810
        /*04e0*/ 	.word	0x00000007
        /*04e4*/ 	.word	0x0002c228
        /*04e8*/ 	.short	0x010a
        /*04ea*/ 	.byte	0x3f
	.zero		1


	//   ....[61]....
        /*04ec*/ 	.word	0x00011cd0
        /*04f0*/ 	.word	0x00000003
        /*04f4*/ 	.word	0x0002c250
        /*04f8*/ 	.short	0x010a
        /*04fa*/ 	.byte	0x3f
	.zero		1


	//   ....[62]....
        /*04fc*/ 	.word	0x00011d30
        /*0500*/ 	.word	0x00000005
        /*0504*/ 	.word	0x0002c200
        /*0508*/ 	.short	0x010a
        /*050a*/ 	.byte	0x3f
	.zero		1


	//   ....[63]....
        /*050c*/ 	.word	0x00011d90
        /*0510*/ 	.word	0x00000000
        /*0514*/ 	.word	0xfffffff8
        /*0518*/ 	.short	0x010a
        /*051a*/ 	.byte	0x3f
	.zero		1


	//   ....[64]....
        /*051c*/ 	.word	0x00011df0
        /*0520*/ 	.word	0x00000009
        /*0524*/ 	.word	0x0002c200
        /*0528*/ 	.short	0x010a
        /*052a*/ 	.byte	0x3f
	.zero		1


	//   ....[65]....
        /*052c*/ 	.word	0x00011e50
        /*0530*/ 	.word	0x00000006
        /*0534*/ 	.word	0x0002c200
        /*0538*/ 	.short	0x010a
        /*053a*/ 	.byte	0x3f
	.zero		1


	//   ....[66]....
        /*053c*/ 	.word	0x00011eb0
        /*0540*/ 	.word	0x00000008
        /*0544*/ 	.word	0x0002c200
        /*0548*/ 	.short	0x010a
        /*054a*/ 	.byte	0x3f
	.zero		1


	//   ....[67]....
        /*054c*/ 	.word	0x00011f10
        /*0550*/ 	.word	0x00000006
        /*0554*/ 	.word	0x0002c200
        /*0558*/ 	.short	0x010a
        /*055a*/ 	.byte	0x3f
	.zero		1


	//   ....[68]....
        /*055c*/ 	.word	0x00011f70
        /*0560*/ 	.word	0x00000009
        /*0564*/ 	.word	0x0002c200
        /*0568*/ 	.short	0x010a
        /*056a*/ 	.byte	0x3f
	.zero		1


	//   ....[69]....
        /*056c*/ 	.word	0x00011fd0
        /*0570*/ 	.word	0x00000003
        /*0574*/ 	.word	0x00000008
        /*0578*/ 	.short	0x010a
        /*057a*/ 	.byte	0x3f
	.zero		1


	//   ....[70]....
        /*057c*/ 	.word	0x000120a0
        /*0580*/ 	.word	0x00000007
        /*0584*/ 	.word	0x0002c260
        /*0588*/ 	.short	0x010a
        /*058a*/ 	.byte	0x3f
	.zero		1


	//   ....[71]....
        /*058c*/ 	.word	0x000120f0
        /*0590*/ 	.word	0x00000007
        /*0594*/ 	.word	0x0002c2b0
        /*0598*/ 	.short	0x010a
        /*059a*/ 	.byte	0x3f
	.zero		1


	//   ....[72]....
        /*059c*/ 	.word	0x00012140
        /*05a0*/ 	.word	0x00000004
        /*05a4*/ 	.word	0x0002c260
        /*05a8*/ 	.short	0x010a
        /*05aa*/ 	.byte	0x3f
	.zero		1


	//   ....[73]....
        /*05ac*/ 	.word	0x00012210
        /*05b0*/ 	.word	0x00000008
        /*05b4*/ 	.word	0x0002c228
        /*05b8*/ 	.short	0x010a
        /*05ba*/ 	.byte	0x3f
	.zero		1


	//   ....[74]....
        /*05bc*/ 	.word	0x00012260
        /*05c0*/ 	.word	0x00000004
        /*05c4*/ 	.word	0x0002c2b0
        /*05c8*/ 	.short	0x010a
        /*05ca*/ 	.byte	0x3f
	.zero		1


	//   ....[75]....
        /*05cc*/ 	.word	0x000122b0
        /*05d0*/ 	.word	0x00000007
        /*05d4*/ 	.word	0x0002c228
        /*05d8*/ 	.short	0x010a
        /*05da*/ 	.byte	0x3f
	.zero		1


	//   ....[76]....
        /*05dc*/ 	.word	0x00012300
        /*05e0*/ 	.word	0x00000007
        /*05e4*/ 	.word	0x0002c228
        /*05e8*/ 	.short	0x010a
        /*05ea*/ 	.byte	0x3f
	.zero		1


	//   ....[77]....
        /*05ec*/ 	.word	0x00012350
        /*05f0*/ 	.word	0x00000007
        /*05f4*/ 	.word	0x0002c228
        /*05f8*/ 	.short	0x010a
        /*05fa*/ 	.byte	0x3f
	.zero		1


	//----- nvinfo : EIATTR_NUM_MBARRIERS
	.align		4
.L_38:
        /*05fc*/ 	.byte	0x03, 0x38
        /*05fe*/ 	.short	0x001f


	//----- nvinfo : EIATTR_EXIT_INSTR_OFFSETS
	.align		4
        /*0600*/ 	.byte	0x04, 0x1c
        /*0602*/ 	.short	(.L_40 - .L_39)


	//   ....[0]....
.L_39:
        /*0604*/ 	.word	0x00000b20


	//   ....[1]....
        /*0608*/ 	.word	0x00000b90


	//   ....[2]....
        /*060c*/ 	.word	0x0000f9a0


	//   ....[3]....
        /*0610*/ 	.word	0x0000fa00


	//   ....[4]....
        /*0614*/ 	.word	0x0000fa30


	//   ....[5]....
        /*0618*/ 	.word	0x000106b0


	//   ....[6]....
        /*061c*/ 	.word	0x000106e0


	//   ....[7]....
        /*0620*/ 	.word	0x00011cb0


	//----- nvinfo : EIATTR_MAX_THREADS
	.align		4
.L_40:
        /*0624*/ 	.byte	0x04, 0x05
        /*0626*/ 	.short	(.L_42 - .L_41)
.L_41:
        /*0628*/ 	.word	0x00000180
        /*062c*/ 	.word	0x00000001
        /*0630*/ 	.word	0x00000001


	//----- nvinfo : EIATTR_CRS_STACK_SIZE
	.align		4
.L_42:
        /*0634*/ 	.byte	0x04, 0x1e
        /*0636*/ 	.short	(.L_44 - .L_43)
.L_43:
        /*0638*/ 	.word	0x00000000


	//----- nvinfo : EIATTR_CBANK_PARAM_SIZE
	.align		4
.L_44:
        /*063c*/ 	.byte	0x03, 0x19
        /*063e*/ 	.short	0x0870


	//----- nvinfo : EIATTR_PARAM_CBANK
	.align		4
        /*0640*/ 	.byte	0x04, 0x0a
        /*0642*/ 	.short	(.L_46 - .L_45)
	.align		4
.L_45:
        /*0644*/ 	.word	index@(.nv.constant0._ZN7cutlass13device_kernelINS_4fmha6kernel28FmhaKernelTmaWarpSpecializedINS1_10collective30FmhaMainloopTmaWarpSpecializedINS_10bfloat16_tEffN4cute5tupleIJNS7_1CILi128EEESA_NS9_ILi112EEEEEENS8_IJiNS9_ILi1EEENS8_IJiiEEEEEESF_SF_NS4_14ResidualFusionEJNS2_6OptionILNS2_3TagE0ENS9_ILb1EEEEENSH_ILSI_2ESJ_EEEEENS4_15FmhaFwdEpilogueIS6_fNS8_IJNS9_ILi64EEESB_SA_EEEEENS2_23PersistentTileSchedulerEJSK_SL_EEEEEvNT_6ParamsE)
        /*0648*/ 	.short	0x0210
        /*064a*/ 	.short	0x0870


	//----- nvinfo : EIATTR_SW_WAR
	.align		4
.L_46:
        /*064c*/ 	.byte	0x04, 0x36
        /*064e*/ 	.short	(.L_48 - .L_47)
.L_47:
        /*0650*/ 	.word	0x00000008
.L_48:


//--------------------- .nv.callgraph             --------------------------
	.section	.nv.callgraph,"",@"SHT_CUDA_CALLGRAPH"
	.align	4
	.sectionentsize	8
	.align		4
        /*0000*/ 	.word	0x00000000
	.align		4
        /*0004*/ 	.word	0xffffffff
	.align		4
        /*0008*/ 	.word	index@(_ZN7cutlass13device_kernelINS_4fmha6kernel28FmhaKernelTmaWarpSpecializedINS1_10collective30FmhaMainloopTmaWarpSpecializedINS_10bfloat16_tEffN4cute5tupleIJNS7_1CILi128EEESA_NS9_ILi112EEEEEENS8_IJiNS9_ILi1EEENS8_IJiiEEEEEESF_SF_NS4_14ResidualFusionEJNS2_6OptionILNS2_3TagE0ENS9_ILb1EEEEENSH_ILSI_2ESJ_EEEEENS4_15FmhaFwdEpilogueIS6_fNS8_IJNS9_ILi64EEESB_SA_EEEEENS2_23PersistentTileSchedulerEJSK_SL_EEEEEvNT_6ParamsE)
	.align		4
        /*000c*/ 	.word	index@(__assertfail)
	.align		4
        /*0010*/ 	.word	0x00000000
	.align		4
        /*0014*/ 	.word	0xfffffffe
	.align		4
        /*0018*/ 	.word	0x00000000
	.align		4
        /*001c*/ 	.word	0xfffffffd
	.align		4
        /*0020*/ 	.word	0x00000000
	.align		4
        /*0024*/ 	.word	0xfffffffc


//--------------------- .nv.constant4             --------------------------
	.section	.nv.constant4,"a",@progbits
	.align	8
	.align		8
.nv.constant4:
        /*0000*/ 	.dword	__assertfail
	.align		8
        /*0008*/ 	.dword	__unnamed_1
	.align		8
        /*0010*/ 	.dword	__unnamed_2
	.align		8
        /*0018*/ 	.dword	_ZN39_INTERNAL_7725fcc4_4_k_cu_69ac7abf_35474cuda3std3__45__cpo5beginE
	.align		8
        /*0020*/ 	.dword	_ZN39_INTERNAL_7725fcc4_4_k_cu_69ac7abf_35474cuda3std3__45__cpo3endE
	.align		8
        /*0028*/ 	.dword	_ZN39_INTERNAL_7725fcc4_4_k_cu_69ac7abf_35474cuda3std3__45__cpo6cbeginE
	.align		8
        /*0030*/ 	.dword	_ZN39_INTERNAL_7725fcc4_4_k_cu_69ac7abf_35474cuda3std3__45__cpo4cendE
	.align		8
        /*0038*/ 	.dword	_ZN39_INTERNAL_7725fcc4_4_k_cu_69ac7abf_35474cuda3std3__441_GLOBAL__N__7725fcc4_4_k_cu_69ac7abf_35476ignoreE
	.align		8
        /*0040*/ 	.dword	_ZN39_INTERNAL_7725fcc4_4_k_cu_69ac7abf_35474cuda3std3__419piecewise_constructE
	.align		8
        /*0048*/ 	.dword	_ZN39_INTERNAL_7725fcc4_4_k_cu_69ac7abf_35474cuda3std3__48in_placeE
	.align		8
        /*0050*/ 	.dword	_ZN39_INTERNAL_7725fcc4_4_k_cu_69ac7abf_35474cuda3std6ranges3__45__cpo4swapE
	.align		8
        /*0058*/ 	.dword	_ZN39_INTERNAL_7725fcc4_4_k_cu_69ac7abf_35474cuda3std6ranges3__45__cpo9iter_moveE
	.align		8
        /*0060*/ 	.dword	_ZN39_INTERNAL_7725fcc4_4_k_cu_69ac7abf_35474cute7productE
	.align		8
        /*0068*/ 	.dword	_ZN39_INTERNAL_7725fcc4_4_k_cu_69ac7abf_35474cute1_E
	.align		8
        /*0070*/ 	.dword	$str$24
	.align		8
        /*0078*/ 	.dword	$str$25


//--------------------- .text._ZN7cutlass13device_kernelINS_4fmha6kernel28FmhaKernelTmaWarpSpecializedINS1_10collective30FmhaMainloopTmaWarpSpecializedINS_10bfloat16_tEffN4cute5tupleIJNS7_1CILi128EEESA_NS9_ILi112EEEEEENS8_IJiNS9_ILi1EEENS8_IJiiEEEEEESF_SF_NS4_14ResidualFusionEJNS2_6OptionILNS2_3TagE0ENS9_ILb1EEEEENSH_ILSI_2ESJ_EEEEENS4_15FmhaFwdEpilogueIS6_fNS8_IJNS9_ILi64EEESB_SA_EEEEENS2_23PersistentTileSchedulerEJSK_SL_EEEEEvNT_6ParamsE --------------------------
	.section	.text._ZN7cutlass13device_kernelINS_4fmha6kernel28FmhaKernelTmaWarpSpecializedINS1_10collective30FmhaMainloopTmaWarpSpecializedINS_10bfloat16_tEffN4cute5tupleIJNS7_1CILi128EEESA_NS9_ILi112EEEEEENS8_IJiNS9_ILi1EEENS8_IJiiEEEEEESF_SF_NS4_14ResidualFusionEJNS2_6OptionILNS2_3TagE0ENS9_ILb1EEEEENSH_ILSI_2ESJ_EEEEENS4_15FmhaFwdEpilogueIS6_fNS8_IJNS9_ILi64EEESB_SA_EEEEENS2_23PersistentTileSchedulerEJSK_SL_EEEEEvNT_6ParamsE,"ax",@progbits
	.align	128
.text._ZN7cutlass13device_kernelINS_4fmha6kernel28FmhaKernelTmaWarpSpecializedINS1_10collective30FmhaMainloopTmaWarpSpecializedINS_10bfloat16_tEffN4cute5tupleIJNS7_1CILi128EEESA_NS9_ILi112EEEEEENS8_IJiNS9_ILi1EEENS8_IJiiEEEEEESF_SF_NS4_14ResidualFusionEJNS2_6OptionILNS2_3TagE0ENS9_ILb1EEEEENSH_ILSI_2ESJ_EEEEENS4_15FmhaFwdEpilogueIS6_fNS8_IJNS9_ILi64EEESB_SA_EEEEENS2_23PersistentTileSchedulerEJSK_SL_EEEEEvNT_6ParamsE:
        .type           _ZN7cutlass13device_kernelINS_4fmha6kernel28FmhaKernelTmaWarpSpecializedINS1_10collective30FmhaMainloopTmaWarpSpecializedINS_10bfloat16_tEffN4cute5tupleIJNS7_1CILi128EEESA_NS9_ILi112EEEEEENS8_IJiNS9_ILi1EEENS8_IJiiEEEEEESF_SF_NS4_14ResidualFusionEJNS2_6OptionILNS2_3TagE0ENS9_ILb1EEEEENSH_ILSI_2ESJ_EEEEENS4_15FmhaFwdEpilogueIS6_fNS8_IJNS9_ILi64EEESB_SA_EEEEENS2_23PersistentTileSchedulerEJSK_SL_EEEEEvNT_6ParamsE,@function
        .size           _ZN7cutlass13device_kernelINS_4fmha6kernel28FmhaKernelTmaWarpSpecializedINS1_10collective30FmhaMainloopTmaWarpSpecializedINS_10bfloat16_tEffN4cute5tupleIJNS7_1CILi128EEESA_NS9_ILi112EEEEEENS8_IJiNS9_ILi1EEENS8_IJiiEEEEEESF_SF_NS4_14ResidualFusionEJNS2_6OptionILNS2_3TagE0ENS9_ILb1EEEEENSH_ILSI_2ESJ_EEEEENS4_15FmhaFwdEpilogueIS6_fNS8_IJNS9_ILi64EEESB_SA_EEEEENS2_23PersistentTileSchedulerEJSK_SL_EEEEEvNT_6ParamsE,(.L_x_155 - _ZN7cutlass13device_kernelINS_4fmha6kernel28FmhaKernelTmaWarpSpecializedINS1_10collective30FmhaMainloopTmaWarpSpecializedINS_10bfloat16_tEffN4cute5tupleIJNS7_1CILi128EEESA_NS9_ILi112EEEEEENS8_IJiNS9_ILi1EEENS8_IJiiEEEEEESF_SF_NS4_14ResidualFusionEJNS2_6OptionILNS2_3TagE0ENS9_ILb1EEEEENSH_ILSI_2ESJ_EEEEENS4_15FmhaFwdEpilogueIS6_fNS8_IJNS9_ILi64EEESB_SA_EEEEENS2_23PersistentTileSchedulerEJSK_SL_EEEEEvNT_6ParamsE)
        .other          _ZN7cutlass13device_kernelINS_4fmha6kernel28FmhaKernelTmaWarpSpecializedINS1_10collective30FmhaMainloopTmaWarpSpecializedINS_10bfloat16_tEffN4cute5tupleIJNS7_1CILi128EEESA_NS9_ILi112EEEEEENS8_IJiNS9_ILi1EEENS8_IJiiEEEEEESF_SF_NS4_14ResidualFusionEJNS2_6OptionILNS2_3TagE0ENS9_ILb1EEEEENSH_ILSI_2ESJ_EEEEENS4_15FmhaFwdEpilogueIS6_fNS8_IJNS9_ILi64EEESB_SA_EEEEENS2_23PersistentTileSchedulerEJSK_SL_EEEEEvNT_6ParamsE,@"STO_CUDA_ENTRY STV_DEFAULT"
_ZN7cutlass13device_kernelINS_4fmha6kernel28FmhaKernelTmaWarpSpecializedINS1_10collective30FmhaMainloopTmaWarpSpecializedINS_10bfloat16_tEffN4cute5tupleIJNS7_1CILi128EEESA_NS9_ILi112EEEEEENS8_IJiNS9_ILi1EEENS8_IJiiEEEEEESF_SF_NS4_14ResidualFusionEJNS2_6OptionILNS2_3TagE0ENS9_ILb1EEEEENSH_ILSI_2ESJ_EEEEENS4_15FmhaFwdEpilogueIS6_fNS8_IJNS9_ILi64EEESB_SA_EEEEENS2_23PersistentTileSchedulerEJSK_SL_EEEEEvNT_6ParamsE:
[----:B------:R-:W1:Y:S01]  /*0000*/  LDC R1, c[0x0][0x28] ;  /* 0x00000a00ff017b82 */ /* 0x000e620000000800 */
[----:B------:R-:W2:Y:S07]  /*0010*/  S2R R2, SR_TID.X ;  /* 0x0000000000027919 */ /* 0x000eae0000002100 */
[----:B------:R-:W3:Y:S01]  /*0020*/  S2UR UR6, SR_CTAID.X ;  /* 0x00000000000679c3 */ /* 0x000ee20000002500 */
[----:B------:R-:W-:Y:S01]  /*0030*/  ELECT P1, URZ, PT ;  /* 0x00000000003f782f */ /* 0x000fe20003820000 */
[----:B------:R-:W-:Y:S01]  /*0040*/  BSSY B0, `(.L_x_0) ;  /* 0x0000018000007945 */ /* 0x000fe20003800000 */
[----:B---3--:R-:W-:-:S02]  /*0050*/  MOV R17, UR6 ;  /* 0x0000000600117c02 */ /* 0x008fc40008000f00 */
[----:B--2---:R-:W-:-:S05]  /*0060*/  SHF.R.U32.HI R0, RZ, 0x5, R2 ;  /* 0x00000005ff007819 */ /* 0x004fca0000011602 */
[----:B------:R-:W2:Y:S02]  /*0070*/  SHFL.IDX PT, R3, R0, RZ, 0x1f ;  /* 0x00001fff00037589 */ /* 0x000ea400000e0000 */
[----:B--2---:R-:W-:Y:S02]  /*0080*/  R2UR UR4, R3 ;  /* 0x00000000030472ca */ /* 0x004fe400000e0000 */
[----:B------:R-:W-:-:S06]  /*0090*/  SHF.R.U32.HI R3, RZ, 0x7, R2 ;  /* 0x00000007ff037819 */ /* 0x000fcc0000011602 */
[----:B------:R-:W2:Y:S05]  /*00a0*/  SHFL.IDX PT, R3, R3, RZ, 0x1f ;  /* 0x00001fff03037589 */ /* 0x000eaa00000e0000 */
[----:B------:R-:W-:Y:S02]  /*00b0*/  USHF.R.S32.HI UR5, URZ, 0x1f, UR4 ;  /* 0x0000001f3f057899 */ /* 0x000fe40008011404 */
[----:B------:R-:W-:Y:S02]  /*00c0*/  ISETP.EQ.AND P2, PT, RZ, UR4, P1 ;  /* 0x00000004ff007c0c */ /* 0x000fe40008f42270 */
[----:B------:R-:W-:-:S04]  /*00d0*/  ULEA.HI UR5, UR5, UR4, URZ, 0x2 ;  /* 0x0000000405057291 */ /* 0x000fc8000f8f103f */
[----:B------:R-:W-:-:S04]  /*00e0*/  ULOP3.LUT UR5, UR5, 0xfffffffc, URZ, 0xc0, !UPT ;  /* 0xfffffffc05057892 */ /* 0x000fc8000f8ec03f */
[----:B------:R-:W-:-:S03]  /*00f0*/  UIADD3 UR5, UR4, -UR5, URZ ;  /* 0x8000000504057290 */ /* 0x000fc6000fffe03f */
[----:B-1----:R-:W-:Y:S09]  /*0100*/  @!P2 BRA `(.L_x_1) ;  /* 0x00000000002ca947 */ /* 0x002ff20003800000 */
[----:B------:R-:W-:Y:S02]  /*0110*/  ULDC.64 UR6, c[0x0][0x198] ;  /* 0x0000660000067ab9 */ /* 0x000fe40000000a00 */
[----:B------:R-:W-:Y:S02]  /*0120*/  UIADD3 UR8, UP0, UR6, 0xf0, URZ ;  /* 0x000000f006087890 */ /* 0x000fe4000ff1e03f */
[----:B------:R-:W-:Y:S02]  /*0130*/  UIADD3 UR10, UP1, UR6, 0x1f0, URZ ;  /* 0x000001f0060a7890 */ /* 0x000fe4000ff3e03f */
[----:B------:R-:W-:Y:S02]  /*0140*/  UIADD3 UR6, UP2, UR6, 0x2f0, URZ ;  /* 0x000002f006067890 */ /* 0x000fe4000ff5e03f */
[----:B------:R-:W-:Y:S02]  /*0150*/  UIADD3.X UR9, URZ, UR7, URZ, UP0, !UPT ;  /* 0x000000073f097290 */ /* 0x000fe400087fe43f */
[----:B------:R-:W-:-:S02]  /*0160*/  UIADD3.X UR11, URZ, UR7, URZ, UP1, !UPT ;  /* 0x000000073f0b7290 */ /* 0x000fc40008ffe43f */
[----:B------:R-:W-:-:S05]  /*0170*/  UIADD3.X UR7, URZ, UR7, URZ, UP2, !UPT ;  /* 0x000000073f077290 */ /* 0x000fca00097fe43f */
[----:B------:R1:W-:Y:S02]  /*0180*/  UTMACCTL.PF [UR8] ;  /* 0x00000000080079b9 */ /* 0x0003e40008040000 */
[----:B------:R1:W-:Y:S02]  /*0190*/  UTMACCTL.PF [UR10] ;  /* 0x000000000a0079b9 */ /* 0x0003e40008040000 */
[----:B------:R1:W-:Y:S02]  /*01a0*/  UTMACCTL.PF [UR6] ;  /* 0x00000000060079b9 */ /* 0x0003e40008040000 */
[----:B-1----:R-:W-:Y:S01]  /*01b0*/  NOP ;  /* 0x0000000000007918 */ /* 0x002fe20000000000 */
.L_x_1:
[----:B------:R-:W-:Y:S05]  /*01c0*/  BSYNC B0 ;  /* 0x0000000000007941 */ /* 0x000fea0003800000 */
.L_x_0:
[----:B------:R-:W1:Y:S01]  /*01d0*/  SHFL.IDX PT, R4, R0, RZ, 0x1f ;  /* 0x00001fff00047589 */ /* 0x000e6200000e0000 */
[----:B--2---:R-:W-:Y:S01]  /*01e0*/  R2UR UR49, R3 ;  /* 0x00000000033172ca */ /* 0x004fe200000e0000 */
[----:B------:R-:W-:Y:S02]  /*01f0*/  UISETP.NE.AND UP0, UPT, UR5, 0x1, UPT ;  /* 0x000000010500788c */ /* 0x000fe4000bf05270 */
[----:B------:R-:W-:-:S10]  /*0200*/  UISETP.NE.AND UP1, UPT, UR5, 0x2, UPT ;  /* 0x000000020500788c */ /* 0x000fd4000bf25270 */
[----:B------:R-:W-:Y:S02]  /*0210*/  UIADD3 UR10, UR49, -0x1, URZ ;  /* 0xffffffff310a7890 */ /* 0x000fe4000fffe03f */
[----:B------:R-:W-:Y:S02]  /*0220*/  UISETP.EQ.AND UP2, UPT, UR49, URZ, !UP0 ;  /* 0x0000003f3100728c */ /* 0x000fe4000c742270 */
[----:B------:R-:W-:Y:S02]  /*0230*/  UISETP.EQ.AND UP3, UPT, UR49, URZ, !UP1 ;  /* 0x0000003f3100728c */ /* 0x000fe4000cf62270 */
[----:B------:R-:W-:Y:S02]  /*0240*/  UISETP.GE.U32.AND UP4, UPT, UR10, 0x4, UPT ;  /* 0x000000040a00788c */ /* 0x000fe4000bf86070 */
[----:B------:R-:W-:Y:S01]  /*0250*/  USEL UR48, URZ, 0x1, !UP2 ;  /* 0x000000013f307887 */ /* 0x000fe2000d000000 */
[----:B-1----:R-:W-:Y:S01]  /*0260*/  ISETP.NE.AND P0, PT, R4, RZ, PT ;  /* 0x000000ff0400720c */ /* 0x002fe20003f05270 */
[----:B------:R-:W-:Y:S01]  /*0270*/  USEL UR47, URZ, 0x1, !UP3 ;  /* 0x000000013f2f7887 */ /* 0x000fe2000d800000 */
[----:B------:R-:W-:Y:S01]  /*0280*/  IMAD.U32 R4, RZ, RZ, UR5 ;  /* 0x00000005ff047e24 */ /* 0x000fe2000f8e00ff */
[----:B------:R-:W-:-:S02]  /*0290*/  USEL UR48, UR48, 0x2, UP4 ;  /* 0x0000000230307887 */ /* 0x000fc4000a000000 */
[----:B------:R-:W-:-:S08]  /*02a0*/  USEL UR47, UR47, 0x2, UP4 ;  /* 0x000000022f2f7887 */ /* 0x000fd0000a000000 */
[----:B------:R-:W-:Y:S05]  /*02b0*/  @P0 BRA `(.L_x_2) ;  /* 0x0000000000480947 */ /* 0x000fea0003800000 */
[----:B------:R-:W1:Y:S01]  /*02c0*/  S2UR UR8, SR_CgaCtaId ;  /* 0x00000000000879c3 */ /* 0x000e620000008800 */
[----:B------:R-:W-:Y:S01]  /*02d0*/  UMOV UR4, 0x400 ;  /* 0x0000040000047882 */ /* 0x000fe20000000000 */
[----:B------:R-:W-:Y:S01]  /*02e0*/  UMOV UR5, 0x1 ;  /* 0x0000000100057882 */ /* 0x000fe20000000000 */
[----:B------:R-:W-:Y:S01]  /*02f0*/  UMOV UR6, 0x80 ;  /* 0x0000008000067882 */ /* 0x000fe20000000000 */
[----:B------:R-:W-:Y:S01]  /*0300*/  ELECT P0, URZ, PT ;  /* 0x00000000003f782f */ /* 0x000fe20003800000 */
[----:B------:R-:W-:-:S04]  /*0310*/  UIADD3 UR6, -UR6, 0x100000, URZ ;  /* 0x0010000006067890 */ /* 0x000fc8000fffe13f */
[----:B------:R-:W-:Y:S02]  /*0320*/  USHF.L.U32 UR7, UR6, 0xb, URZ ;  /* 0x0000000b06077899 */ /* 0x000fe4000800063f */
[----:B------:R-:W-:Y:S02]  /*0330*/  USHF.L.U32 UR6, UR6, 0x1, URZ ;  /* 0x0000000106067899 */ /* 0x000fe4000800063f */
[----:B-1----:R-:W-:Y:S02]  /*0340*/  ULEA UR8, UR8, UR4, 0x18 ;  /* 0x0000000408087291 */ /* 0x002fe4000f8ec03f */
[----:B------:R-:W-:-:S04]  /*0350*/  UIADD3 UR4, -UR5, 0x100000, URZ ;  /* 0x0010000005047890 */ /* 0x000fc8000fffe13f */
[----:B------:R-:W-:Y:S02]  /*0360*/  USHF.L.U32 UR5, UR4, 0xb, URZ ;  /* 0x0000000b04057899 */ /* 0x000fe4000800063f */
[----:B------:R-:W-:Y:S01]  /*0370*/  USHF.L.U32 UR4, UR4, 0x1, URZ ;  /* 0x0000000104047899 */ /* 0x000fe2000800063f */
[----:B------:R-:W1:Y:S11]  /*0380*/  FENCE.VIEW.ASYNC.S ;  /* 0x00000000000073c6 */ /* 0x000e760000000000 */
[----:B-1----:R1:W2:Y:S01]  /*0390*/  SYNCS.EXCH.64 URZ, [UR8+0x2c250], UR4 ;  /* 0x02c25004083f75b2 */ /* 0x0022a20008000100 */
[----:B------:R1:W3:Y:S01]  /*03a0*/  SYNCS.EXCH.64 URZ, [UR8+0x2c260], UR6 ;  /* 0x02c26006083f75b2 */ /* 0x0002e20008000100 */
[----:B------:R1:W4:Y:S01]  /*03b0*/  SYNCS.EXCH.64 URZ, [UR8+0x2c258], UR4 ;  /* 0x02c25804083f75b2 */ /* 0x0003220008000100 */
[----:B------:R1:W1:Y:S01]  /*03c0*/  SYNCS.EXCH.64 URZ, [UR8+0x2c268], UR6 ;  /* 0x02c26806083f75b2 */ /* 0x0002620008000100 */
[----:B------:R-:W-:Y:S01]  /*03d0*/  NOP ;  /* 0x0000000000007918 */ /* 0x000fe20000000000 */
.L_x_2:
[----:B------:R-:W5:Y:S01]  /*03e0*/  SHFL.IDX PT, R3, R0, RZ, 0x1f ;  /* 0x00001fff00037589 */ /* 0x000f6200000e0000 */
[----:B------:R-:W-:Y:S01]  /*03f0*/  NOP ;  /* 0x0000000000007918 */ /* 0x000fe20000000000 */
[----:B-----5:R-:W-:-:S13]  /*0400*/  ISETP.NE.AND P0, PT, R3, RZ, PT ;  /* 0x000000ff0300720c */ /* 0x020fda0003f05270 */
[----:B------:R-:W-:Y:S05]  /*0410*/  @P0 BRA `(.L_x_3) ;  /* 0x0000000000600947 */ /* 0x000fea0003800000 */
[----:B-1----:R-:W1:Y:S01]  /*0420*/  S2UR UR5, SR_CgaCtaId ;  /* 0x00000000000579c3 */ /* 0x002e620000008800 */
[----:B------:R-:W-:Y:S01]  /*0430*/  UMOV UR4, 0x400 ;  /* 0x0000040000047882 */ /* 0x000fe20000000000 */
[----:B------:R-:W-:Y:S01]  /*0440*/  UMOV UR6, 0x1 ;  /* 0x0000000100067882 */ /* 0x000fe20000000000 */
[----:B------:R-:W-:Y:S01]  /*0450*/  UMOV UR9, 0x100 ;  /* 0x0000010000097882 */ /* 0x000fe20000000000 */
[----:B------:R-:W-:-:S04]  /*0460*/  UIADD3 UR6, -UR6, 0x100000, URZ ;  /* 0x0010000006067890 */ /* 0x000fc8000fffe13f */
[----:B------:R-:W-:Y:S02]  /*0470*/  USHF.L.U32 UR7, UR6, 0xb, URZ ;  /* 0x0000000b06077899 */ /* 0x000fe4000800063f */
[----:B------:R-:W-:Y:S01]  /*0480*/  USHF.L.U32 UR6, UR6, 0x1, URZ ;  /* 0x0000000106067899 */ /* 0x000fe2000800063f */
[----:B------:R-:W-:Y:S01]  /*0490*/  ELECT P0, URZ, PT ;  /* 0x00000000003f782f */ /* 0x000fe20003800000 */
[----:B-1----:R-:W-:Y:S02]  /*04a0*/  ULEA UR8, UR5, UR4, 0x18 ;  /* 0x0000000405087291 */ /* 0x002fe4000f8ec03f */
[----:B------:R-:W-:-:S04]  /*04b0*/  UIADD3 UR4, -UR9, 0x100000, URZ ;  /* 0x0010000009047890 */ /* 0x000fc8000fffe13f */
[----:B------:R-:W-:Y:S02]  /*04c0*/  USHF.L.U32 UR5, UR4, 0xb, URZ ;  /* 0x0000000b04057899 */ /* 0x000fe4000800063f */
[----:B------:R-:W-:Y:S01]  /*04d0*/  USHF.L.U32 UR4, UR4, 0x1, URZ ;  /* 0x0000000104047899 */ /* 0x000fe2000800063f */
[----:B------:R-:W1:Y:S03]  /*04e0*/  FENCE.VIEW.ASYNC.S ;  /* 0x00000000000073c6 */ /* 0x000e660000000000 */
[----:B-1----:R1:W1:Y:S08]  /*04f0*/  SYNCS.EXCH.64 URZ, [UR8+0x2c200], UR6 ;  /* 0x02c20006083f75b2 */ /* 0x0022700008000100 */
[----:B------:R1:W1:Y:S01]  /*0500*/  SYNCS.EXCH.64 URZ, [UR8+0x2c228], UR4 ;  /* 0x02c22804083f75b2 */ /* 0x0002620008000100 */
        /* <DEDUP_REMOVED lines=8> */
[----:B------:R-:W-:Y:S01]  /*0590*/  NOP ;  /* 0x0000000000007918 */ /* 0x000fe20000000000 */
.L_x_3:
        /* <DEDUP_REMOVED lines=21> */
[----:B------:R-:W-:Y:S01]  /*06f0*/  NOP ;  /* 0x0000000000007918 */ /* 0x000fe20000000000 */
.L_x_4:
[----:B------:R-:W5:Y:S01]  /*0700*/  SHFL.IDX PT, R3, R0, RZ, 0x1f ;  /* 0x00001fff00037589 */ /* 0x000f6200000e0000 */
[----:B------:R-:W-:Y:S01]  /*0710*/  ELECT P0, URZ, PT ;  /* 0x00000000003f782f */ /* 0x000fe20003800000 */
[----:B------:R-:W-:Y:S01]  /*0720*/  NOP ;  /* 0x0000000000007918 */ /* 0x000fe20000000000 */
[----:B-1----:R-:W-:Y:S02]  /*0730*/  UMOV UR4, 0x80 ;  /* 0x0000008000047882 */ /* 0x002fe40000000000 */
[C---:B-----5:R-:W-:Y:S02]  /*0740*/  ISETP.NE.OR P0, PT, R3.reuse, RZ, !P0 ;  /* 0x000000ff0300720c */ /* 0x060fe40004705670 */
[----:B------:R-:W-:-:S11]  /*0750*/  ISETP.NE.AND P3, PT, R3, RZ, PT ;  /* 0x000000ff0300720c */ /* 0x000fd60003f65270 */
[----:B------:R-:W-:Y:S01]  /*0760*/  VOTEU.ALL UP2, P0 ;  /* 0x00000000003f7886 */ /* 0x000fe20000040000 */
[----:B------:R-:W-:Y:S01]  /*0770*/  VOTEU.ALL UP3, P0 ;  /* 0x00000000003f7886 */ /* 0x000fe20000060000 */
[----:B------:R-:W-:Y:S01]  /*0780*/  VOTEU.ALL UP4, P0 ;  /* 0x00000000003f7886 */ /* 0x000fe20000080000 */
[----:B------:R-:W-:Y:S02]  /*0790*/  VOTEU.ALL UP5, P0 ;  /* 0x00000000003f7886 */ /* 0x000fe400000a0000 */
[----:B------:R-:W1:Y:S01]  /*07a0*/  @!UP2 S2UR UR7, SR_CgaCtaId ;  /* 0x000000000007a9c3 */ /* 0x000e620000008800 */
[----:B------:R-:W-:Y:S01]  /*07b0*/  @!UP2 UMOV UR6, 0x400 ;  /* 0x000004000006a882 */ /* 0x000fe20000000000 */
[----:B------:R-:W-:-:S04]  /*07c0*/  @!UP2 UIADD3 UR4, -UR4, 0x100000, URZ ;  /* 0x001000000404a890 */ /* 0x000fc8000fffe13f */
[----:B------:R-:W-:Y:S02]  /*07d0*/  @!UP2 USHF.L.U32 UR5, UR4, 0xb, URZ ;  /* 0x0000000b0405a899 */ /* 0x000fe4000800063f */
[----:B------:R-:W-:Y:S02]  /*07e0*/  @!UP2 USHF.L.U32 UR4, UR4, 0x1, URZ ;  /* 0x000000010404a899 */ /* 0x000fe4000800063f */
[----:B-1----:R-:W-:Y:S01]  /*07f0*/  @!UP2 ULEA UR6, UR7, UR6, 0x18 ;  /* 0x000000060706a291 */ /* 0x002fe2000f8ec03f */
[----:B------:R-:W-:Y:S01]  /*0800*/  VOTEU.ALL UP2, P0 ;  /* 0x00000000003f7886 */ /* 0x000fe20000040000 */
[----:B------:R-:W1:Y:S10]  /*0810*/  FENCE.VIEW.ASYNC.S ;  /* 0x00000000000073c6 */ /* 0x000e740000000000 */
[----:B-1----:R1:W1:Y:S01]  /*0820*/  @!UP2 SYNCS.EXCH.64 URZ, [UR6+0x2c290], UR4 ;  /* 0x02c29004063fa5b2 */ /* 0x0022620008000100 */
[----:B------:R1:W1:Y:S01]  /*0830*/  @!UP3 SYNCS.EXCH.64 URZ, [UR6+0x2c298], UR4 ;  /* 0x02c29804063fb5b2 */ /* 0x0002620008000100 */
[----:B------:R1:W1:Y:S01]  /*0840*/  @!UP4 SYNCS.EXCH.64 URZ, [UR6+0x2c2a0], UR4 ;  /* 0x02c2a004063fc5b2 */ /* 0x0002620008000100 */
[----:B------:R1:W1:Y:S01]  /*0850*/  @!UP5 SYNCS.EXCH.64 URZ, [UR6+0x2c2a8], UR4 ;  /* 0x02c2a804063fd5b2 */ /* 0x0002620008000100 */
[----:B------:R-:W-:Y:S01]  /*0860*/  NOP ;  /* 0x0000000000007918 */ /* 0x000fe20000000000 */
[----:B------:R-:W-:Y:S05]  /*0870*/  @P3 BRA `(.L_x_5) ;  /* 0x0000000000583947 */ /* 0x000fea0003800000 */
[----:B-1----:R-:W1:Y:S01]  /*0880*/  S2UR UR5, SR_CgaCtaId ;  /* 0x00000000000579c3 */ /* 0x002e620000008800 */
[----:B------:R-:W-:Y:S01]  /*0890*/  UMOV UR4, 0x400 ;  /* 0x0000040000047882 */ /* 0x000fe20000000000 */
[----:B------:R-:W-:Y:S01]  /*08a0*/  UMOV UR6, 0x20 ;  /* 0x0000002000067882 */ /* 0x000fe20000000000 */
[----:B------:R-:W-:Y:S01]  /*08b0*/  UMOV UR7, 0x80 ;  /* 0x0000008000077882 */ /* 0x000fe20000000000 */
[----:B------:R-:W-:Y:S01]  /*08c0*/  ELECT P0, URZ, PT ;  /* 0x00000000003f782f */ /* 0x000fe20003800000 */
[----:B-1----:R-:W-:Y:S02]  /*08d0*/  ULEA UR8, UR5, UR4, 0x18 ;  /* 0x0000000405087291 */ /* 0x002fe4000f8ec03f */
[----:B------:R-:W-:-:S04]  /*08e0*/  UIADD3 UR4, -UR6, 0x100000, URZ ;  /* 0x0010000006047890 */ /* 0x000fc8000fffe13f */
[----:B------:R-:W-:Y:S02]  /*08f0*/  USHF.L.U32 UR5, UR4, 0xb, URZ ;  /* 0x0000000b04057899 */ /* 0x000fe4000800063f */
[----:B------:R-:W-:Y:S02]  /*0900*/  USHF.L.U32 UR4, UR4, 0x1, URZ ;  /* 0x0000000104047899 */ /* 0x000fe4000800063f */
        /* <DEDUP_REMOVED lines=13> */
.L_x_5:
[----:B------:R-:W-:Y:S01]  /*09e0*/  VOTEU.ANY UP2, P2 ;  /* 0x00000000003f7886 */ /* 0x000fe20001040100 */
[----:B-1----:R-:W-:Y:S01]  /*09f0*/  UMOV UR4, 0x40 ;  /* 0x0000004000047882 */ /* 0x002fe20000000000 */
[----:B------:R-:W-:Y:S01]  /*0a00*/  ISETP.NE.AND P3, PT, RZ, UR49, PT ;  /* 0x00000031ff007c0c */ /* 0x000fe2000bf65270 */
[----:B------:R-:W-:Y:S01]  /*0a10*/  NOP ;  /* 0x0000000000007918 */ /* 0x000fe20000000000 */
[----:B------:R-:W-:Y:S01]  /*0a20*/  ISETP.EQ.AND P0, PT, R4, 0x2, P1 ;  /* 0x000000020400780c */ /* 0x000fe20000f02270 */
[----:B------:R-:W1:Y:S01]  /*0a30*/  @UP2 S2UR UR7, SR_CgaCtaId ;  /* 0x00000000000729c3 */ /* 0x000e620000008800 */
[----:B------:R-:W-:Y:S01]  /*0a40*/  @UP2 UMOV UR6, 0x400 ;  /* 0x0000040000062882 */ /* 0x000fe20000000000 */
[----:B------:R-:W-:-:S04]  /*0a50*/  @UP2 UIADD3 UR4, -UR4, 0x100000, URZ ;  /* 0x0010000004042890 */ /* 0x000fc8000fffe13f */
[----:B------:R-:W-:Y:S02]  /*0a60*/  @UP2 USHF.L.U32 UR5, UR4, 0xb, URZ ;  /* 0x0000000b04052899 */ /* 0x000fe4000800063f */
[----:B------:R-:W-:Y:S02]  /*0a70*/  @UP2 USHF.L.U32 UR4, UR4, 0x1, URZ ;  /* 0x0000000104042899 */ /* 0x000fe4000800063f */
[----:B-1----:R-:W-:Y:S01]  /*0a80*/  @UP2 ULEA UR6, UR7, UR6, 0x18 ;  /* 0x0000000607062291 */ /* 0x002fe2000f8ec03f */
[----:B------:R-:W-:Y:S01]  /*0a90*/  VOTEU.ANY UP2, P2 ;  /* 0x00000000003f7886 */ /* 0x000fe20001040100 */
[----:B------:R-:W-:Y:S01]  /*0aa0*/  ISETP.EQ.AND P2, PT, R4, 0x1, P1 ;  /* 0x000000010400780c */ /* 0x000fe20000f42270 */
[----:B------:R-:W1:Y:S09]  /*0ab0*/  FENCE.VIEW.ASYNC.S ;  /* 0x00000000000073c6 */ /* 0x000e720000000000 */
[----:B-1----:R1:W2:Y:S01]  /*0ac0*/  @UP2 SYNCS.EXCH.64 URZ, [UR6+0x2c2b0], UR4 ;  /* 0x02c2b004063f25b2 */ /* 0x0022a20008000100 */
[----:B------:R-:W-:Y:S01]  /*0ad0*/  NOP ;  /* 0x0000000000007918 */ /* 0x000fe20000000000 */
[----:B--234-:R-:W-:Y:S06]  /*0ae0*/  BAR.SYNC.DEFER_BLOCKING 0x0 ;  /* 0x0000000000007b1d */ /* 0x01cfec0000010000 */
[----:B------:R-:W-:Y:S05]  /*0af0*/  @!P3 BRA `(.L_x_6) ;  /* 0x000000ec00acb947 */ /* 0x000fea0003800000 */
[----:B------:R-:W-:-:S06]  /*0b00*/  UISETP.GT.U32.AND UP0, UPT, UR10, 0x3, UPT ;  /* 0x000000030a00788c */ /* 0x000fcc000bf04070 */
[----:B------:R-:W-:-:S13]  /*0b10*/  PLOP3.LUT P0, PT, PT, PT, UP0, 0x80, 0x0 ;  /* 0x000000000000781c */ /* 0x000fda0003f0f008 */
[----:B-1----:R-:W-:Y:S05]  /*0b20*/  @P0 EXIT ;  /* 0x000000000000094d */ /* 0x002fea0003800000 */
.L_x_7:
[----:B------:R-:W-:-:S08]  /*0b30*/  NOP ;  /* 0x0000000000007918 */ /* 0x000fd00000000000 */
[----:B------:R-:W1:Y:S02]  /*0b40*/  USETMAXREG.TRY_ALLOC.CTAPOOL UP0, 0xf0 ;  /* 0x000000f0000079c8 */ /* 0x000e640008000600 */
[----:B-1----:R-:W-:-:S13]  /*0b50*/  PLOP3.LUT P0, PT, PT, PT, UP0, 0x80, 0x0 ;  /* 0x000000000000781c */ /* 0x002fda0003f0f008 */
[----:B------:R-:W-:Y:S05]  /*0b60*/  @!P0 BRA `(.L_x_7) ;  /* 0xfffffffc00f08947 */ /* 0x000fea000383ffff */
[----:B------:R-:W-:Y:S02]  /*0b70*/  ULDC UR4, c[0x0][0xa00] ;  /* 0x0002800000047ab9 */ /* 0x000fe40000000800 */
[----:B------:R-:W-:-:S13]  /*0b80*/  ISETP.GE.AND P0, PT, R17, UR4, PT ;  /* 0x0000000411007c0c */ /* 0x000fda000bf06270 */
[----:B------:R-:W-:Y:S05]  /*0b90*/  @P0 EXIT ;  /* 0x000000000000094d */ /* 0x000fea0003800000 */
[----:B------:R-:W-:Y:S01]  /*0ba0*/  SHF.R.S32.HI R3, RZ, 0x1f, R2 ;  /* 0x0000001fff037819 */ /* 0x000fe20000011402 */
[----:B------:R-:W-:Y:S01]  /*0bb0*/  UISETP.NE.AND UP0, UPT, UR49, 0x1, UPT ;  /* 0x000000013100788c */ /* 0x000fe2000bf05270 */
[----:B------:R-:W-:Y:S01]  /*0bc0*/  MOV R18, RZ ;  /* 0x000000ff00127202 */ /* 0x000fe20000000f00 */
[----:B------:R-:W-:Y:S01]  /*0bd0*/  ULOP3.LUT UR46, UR48, 0x1, URZ, 0xfc, !UPT ;  /* 0x00000001302e7892 */ /* 0x000fe2000f8efc3f */
[-C--:B------:R-:W-:Y:S01]  /*0be0*/  LEA.HI R3, R3, R2.reuse, RZ, 0x7 ;  /* 0x0000000203037211 */ /* 0x080fe200078f38ff */
[----:B------:R-:W-:Y:S02]  /*0bf0*/  UP2UR UR4, UPR, URZ, 0x1 ;  /* 0x000000013f047883 */ /* 0x000fe40008000000 */
[----:B------:R-:W-:Y:S01]  /*0c00*/  USEL UR4, URZ, 0x1, UP0 ;  /* 0x000000013f047887 */ /* 0x000fe20008000000 */
[----:B------:R-:W-:Y:S01]  /*0c10*/  LOP3.LUT R3, R3, 0xffffff80, RZ, 0xc0, !PT ;  /* 0xffffff8003037812 */ /* 0x000fe200078ec0ff */
[----:B------:R-:W-:Y:S01]  /*0c20*/  ULDC.64 UR50, c[0x0][0x198] ;  /* 0x0000660000327ab9 */ /* 0x000fe20000000a00 */
[----:B------:R-:W-:Y:S01]  /*0c30*/  UMOV UR45, URZ ;  /* 0x0000003f002d7c82 */ /* 0x000fe20008000000 */
[----:B------:R-:W-:Y:S01]  /*0c40*/  UMOV UR39, URZ ;  /* 0x0000003f00277c82 */ /* 0x000fe20008000000 */
[----:B------:R-:W-:Y:S01]  /*0c50*/  IADD3 R3, -R3, R2, RZ ;  /* 0x0000000203037210 */ /* 0x000fe20007ffe1ff */
[----:B------:R-:W-:Y:S01]  /*0c60*/  IMAD.U32 R19, RZ, RZ, UR4 ;  /* 0x00000004ff137e24 */ /* 0x000fe2000f8e00ff */
[----:B------:R-:W-:Y:S01]  /*0c70*/  UMOV UR54, URZ ;  /* 0x0000003f00367c82 */ /* 0x000fe20008000000 */
[----:B------:R-:W-:Y:S01]  /*0c80*/  ULDC.64 UR52, c[0x0][0x208] ;  /* 0x0000820000347ab9 */ /* 0x000fe20000000a00 */
[----:B------:R-:W-:-:S04]  /*0c90*/  SHF.R.S32.HI R0, RZ, 0x1f, R3 ;  /* 0x0000001fff007819 */ /* 0x000fc80000011403 */
[----:B------:R-:W-:-:S04]  /*0ca0*/  LEA.HI R0, R0, R3, RZ, 0x2 ;  /* 0x0000000300007211 */ /* 0x000fc800078f10ff */
[----:B------:R-:W-:-:S05]  /*0cb0*/  LOP3.LUT R0, R0, 0x7ffffffc, RZ, 0xc0, !PT ;  /* 0x7ffffffc00007812 */ /* 0x000fca00078ec0ff */
[----:B------:R-:W-:-:S05]  /*0cc0*/  IMAD.IADD R0, R3, 0x1, -R0 ;  /* 0x0000000103007824 */ /* 0x000fca00078e0a00 */
[----:B------:R-:W-:-:S07]  /*0cd0*/  SHF.L.U32 R22, R0, 0x1, RZ ;  /* 0x0000000100167819 */ /* 0x000fce00000006ff */
.L_x_85:
[----:B------:R-:W-:Y:S01]  /*0ce0*/  ULDC UR8, c[0x0][0xa04] ;  /* 0x0002810000087ab9 */ /* 0x000fe20000000800 */
[----:B------:R-:W-:Y:S01]  /*0cf0*/  R2UR UR38, R17 ;  /* 0x00000000112672ca */ /* 0x000fe200000e0000 */
[----:B------:R-:W-:Y:S01]  /*0d00*/  UISETP.NE.AND UP0, UPT, UR8, 0x1, UPT ;  /* 0x000000010800788c */ /* 0x000fe2000bf05270 */
[----:B------:R-:W-:Y:S01]  /*0d10*/  ULDC UR4, c[0x0][0xa10] ;  /* 0x0002840000047ab9 */ /* 0x000fe20000000800 */
[----:B------:R-:W-:Y:S01]  /*0d20*/  ULDC UR44, c[0x0][0xa1c] ;  /* 0x00028700002c7ab9 */ /* 0x000fe20000000800 */
[----:B------:R-:W-:Y:S02]  /*0d30*/  UISETP.NE.AND UP1, UPT, UR4, 0x1, UPT ;  /* 0x000000010400788c */ /* 0x000fe4000bf25270 */
[----:B------:R-:W-:-:S06]  /*0d40*/  UISETP.NE.AND UP2, UPT, UR49, 0x1, UPT ;  /* 0x000000013100788c */ /* 0x000fcc000bf45270 */
[----:B------:R-:W-:Y:S01]  /*0d50*/  @UP0 ULDC.64 UR6, c[0x0][0xa08] ;  /* 0x0002820000060ab9 */ /* 0x000fe20000000a00 */
[----:B------:R-:W-:Y:S01]  /*0d60*/  PLOP3.LUT P0, PT, PT, PT, UP2, 0x80, 0x0 ;  /* 0x000000000000781c */ /* 0x000fe20003f0f028 */
[----:B------:R-:W-:-:S03]  /*0d70*/  UIMAD.WIDE.U32 UR4, UR38, UR6, URZ ;  /* 0x00000006260472a5 */ /* 0x000fc6000f8e003f */
[----:B------:R-:W-:Y:S01]  /*0d80*/  @UP1 ULDC UR6, c[0x0][0xa18] ;  /* 0x0002860000061ab9 */ /* 0x000fe20000000800 */
[----:B------:R-:W-:Y:S02]  /*0d90*/  @UP0 USHF.R.U32.HI UR38, URZ, UR7, UR5 ;  /* 0x000000073f260299 */ /* 0x000fe40008011605 */
[----:B------:R-:W-:Y:S01]  /*0da0*/  UISETP.NE.AND UP0, UPT, UR44, 0x1, UPT ;  /* 0x000000012c00788c */ /* 0x000fe2000bf05270 */
[----:B------:R-:W-:Y:S02]  /*0db0*/  @UP1 ULDC UR4, c[0x0][0xa14] ;  /* 0x0002850000041ab9 */ /* 0x000fe40000000800 */
[----:B------:R-:W-:Y:S02]  /*0dc0*/  UIMAD.WIDE.U32 UR4, UR38, UR4, URZ ;  /* 0x00000004260472a5 */ /* 0x000fe4000f8e003f */
[----:B------:R-:W-:Y:S01]  /*0dd0*/  IMAD R0, RZ, RZ, -UR38 ;  /* 0x80000026ff007e24 */ /* 0x000fe2000f8e02ff */
[----:B------:R-:W-:Y:S01]  /*0de0*/  UMOV UR37, UR38 ;  /* 0x0000002600257c82 */ /* 0x000fe20008000000 */
[----:B------:R-:W-:-:S02]  /*0df0*/  @UP1 USHF.R.U32.HI UR37, URZ, UR6, UR5 ;  /* 0x000000063f251299 */ /* 0x000fc40008011605 */
[----:B------:R-:W-:Y:S02]  /*0e00*/  IMAD R0, R0, UR8, R17 ;  /* 0x0000000800007c24 */ /* 0x000fe4000f8e0211 */
[----:B------:R-:W-:Y:S02]  /*0e10*/  @UP0 ULDC.64 UR6, c[0x0][0xa20] ;  /* 0x0002880000060ab9 */ /* 0x000fe40000000a00 */
[----:B------:R-:W-:Y:S01]  /*0e20*/  UIMAD.WIDE.U32 UR4, UR37, UR6, URZ ;  /* 0x00000006250472a5 */ /* 0x000fe2000f8e003f */
[----:B------:R-:W-:Y:S02]  /*0e30*/  R2UR UR42, R0 ;  /* 0x00000000002a72ca */ /* 0x000fe400000e0000 */
[----:B------:R-:W-:Y:S01]  /*0e40*/  UMOV UR6, UR37 ;  /* 0x0000002500067c82 */ /* 0x000fe20008000000 */
[----:B------:R-:W-:-:S04]  /*0e50*/  @UP0 USHF.R.U32.HI UR6, URZ, UR7, UR5 ;  /* 0x000000073f060299 */ /* 0x000fc80008011605 */
[----:B------:R-:W-:-:S04]  /*0e60*/  UIADD3 UR4, -UR6, URZ, URZ ;  /* 0x0000003f06047290 */ /* 0x000fc8000fffe13f */
[----:B------:R-:W-:Y:S01]  /*0e70*/  UIMAD UR44, UR44, UR4, UR37 ;  /* 0x000000042c2c72a4 */ /* 0x000fe2000f8e0225 */
[----:B--234-:R-:W-:Y:S11]  /*0e80*/  @!P0 BRA `(.L_x_8) ;  /* 0x0000000000688947 */ /* 0x01cff60003800000 */
[----:B------:R-:W-:-:S06]  /*0e90*/  UISETP.NE.AND UP0, UPT, UR49, 0x2, UPT ;  /* 0x000000023100788c */ /* 0x000fcc000bf05270 */
[----:B------:R-:W-:-:S13]  /*0ea0*/  PLOP3.LUT P1, PT, PT, PT, UP0, 0x80, 0x0 ;  /* 0x000000000000781c */ /* 0x000fda0003f2f008 */
[----:B------:R-:W-:Y:S05]  /*0eb0*/  @!P1 BRA `(.L_x_9) ;  /* 0x0000000000449947 */ /* 0x000fea0003800000 */
[----:B------:R-:W-:-:S06]  /*0ec0*/  UISETP.NE.AND UP0, UPT, UR49, 0x3, UPT ;  /* 0x000000033100788c */ /* 0x000fcc000bf05270 */
[----:B------:R-:W-:-:S13]  /*0ed0*/  PLOP3.LUT P1, PT, PT, PT, UP0, 0x80, 0x0 ;  /* 0x000000000000781c */ /* 0x000fda0003f2f008 */
[----:B------:R-:W-:Y:S05]  /*0ee0*/  @!P1 BRA `(.L_x_10) ;  /* 0x0000000000249947 */ /* 0x000fea0003800000 */
[----:B------:R-:W-:-:S06]  /*0ef0*/  UISETP.NE.AND UP0, UPT, UR49, 0x4, UPT ;  /* 0x000000043100788c */ /* 0x000fcc000bf05270 */
[----:B------:R-:W-:-:S13]  /*0f00*/  PLOP3.LUT P1, PT, PT, PT, UP0, 0x80, 0x0 ;  /* 0x000000000000781c */ /* 0x000fda0003f2f008 */
[----:B------:R-:W-:Y:S05]  /*0f10*/  @P1 BRA `(.L_x_11) ;  /* 0x0000000000541947 */ /* 0x000fea0003800000 */
[----:B------:R-:W-:Y:S02]  /*0f20*/  UIADD3 UR4, UR45, -0x1, URZ ;  /* 0xffffffff2d047890 */ /* 0x000fe4000fffe03f */
[----:B------:R-:W-:Y:S02]  /*0f30*/  ULOP3.LUT UR45, UR45, 0x1, URZ, 0xc, !UPT ;  /* 0x000000012d2d7892 */ /* 0x000fe4000f8e0c3f */
[----:B------:R-:W-:-:S04]  /*0f40*/  ULOP3.LUT UR4, UR4, 0x2, URZ, 0xc0, !UPT ;  /* 0x0000000204047892 */ /* 0x000fc8000f8ec03f */
[----:B------:R-:W-:-:S04]  /*0f50*/  USHF.R.U32.HI UR4, URZ, 0x1, UR4 ;  /* 0x000000013f047899 */ /* 0x000fc80008011604 */
[----:B------:R-:W-:Y:S01]  /*0f60*/  ULOP3.LUT UR39, UR39, UR4, URZ, 0x3c, !UPT ;  /* 0x0000000427277292 */ /* 0x000fe2000f8e3c3f */
[----:B------:R-:W-:Y:S11]  /*0f70*/  BRA `(.L_x_11) ;  /* 0x00000000003c7947 */ /* 0x000ff60003800000 */
.L_x_10:
[----:B------:R-:W-:Y:S02]  /*0f80*/  ULOP3.LUT UP0, URZ, UR45, 0x2, URZ, 0xc0, !UPT ;  /* 0x000000022d3f7892 */ /* 0x000fe4000f80c03f */
[----:B------:R-:W-:Y:S02]  /*0f90*/  ULOP3.LUT UR45, UR45, 0x1, URZ, 0xc0, !UPT ;  /* 0x000000012d2d7892 */ /* 0x000fe4000f8ec03f */
[----:B------:R-:W-:-:S04]  /*0fa0*/  USEL UR4, URZ, 0x1, UP0 ;  /* 0x000000013f047887 */ /* 0x000fc80008000000 */
[----:B------:R-:W-:Y:S01]  /*0fb0*/  ULOP3.LUT UR39, UR39, UR4, URZ, 0x3c, !UPT ;  /* 0x0000000427277292 */ /* 0x000fe2000f8e3c3f */
[----:B------:R-:W-:Y:S11]  /*0fc0*/  BRA `(.L_x_11) ;  /* 0x0000000000287947 */ /* 0x000ff60003800000 */
.L_x_9:
[----:B------:R-:W-:Y:S02]  /*0fd0*/  UIADD3 UR4, UR45, 0x1, URZ ;  /* 0x000000012d047890 */ /* 0x000fe4000fffe03f */
[----:B------:R-:W-:Y:S02]  /*0fe0*/  ULOP3.LUT UR45, UR45, 0x1, URZ, 0xc, !UPT ;  /* 0x000000012d2d7892 */ /* 0x000fe4000f8e0c3f */
[----:B------:R-:W-:-:S04]  /*0ff0*/  UISETP.GT.U32.AND UP0, UPT, UR4, 0x1, UPT ;  /* 0x000000010400788c */ /* 0x000fc8000bf04070 */
[----:B------:R-:W-:-:S04]  /*1000*/  USEL UR4, URZ, 0x1, !UP0 ;  /* 0x000000013f047887 */ /* 0x000fc8000c000000 */
[----:B------:R-:W-:Y:S01]  /*1010*/  ULOP3.LUT UR39, UR39, UR4, URZ, 0x3c, !UPT ;  /* 0x0000000427277292 */ /* 0x000fe2000f8e3c3f */
[----:B------:R-:W-:Y:S11]  /*1020*/  BRA `(.L_x_11) ;  /* 0x0000000000107947 */ /* 0x000ff60003800000 */
.L_x_8:
[----:B------:R-:W-:Y:S02]  /*1030*/  UISETP.GT.U32.AND UP0, UPT, UR45, 0x1, UPT ;  /* 0x000000012d00788c */ /* 0x000fe4000bf04070 */
[----:B------:R-:W-:Y:S02]  /*1040*/  ULOP3.LUT UR45, UR45, 0x1, URZ, 0xc0, !UPT ;  /* 0x000000012d2d7892 */ /* 0x000fe4000f8ec03f */
[----:B------:R-:W-:-:S04]  /*1050*/  USEL UR4, URZ, 0x1, !UP0 ;  /* 0x000000013f047887 */ /* 0x000fc8000c000000 */
[----:B------:R-:W-:-:S12]  /*1060*/  ULOP3.LUT UR39, UR39, UR4, URZ, 0x3c, !UPT ;  /* 0x0000000427277292 */ /* 0x000fd8000f8e3c3f */
.L_x_11:
[----:B------:R-:W-:Y:S05]  /*1070*/  @!P0 BRA `(.L_x_12) ;  /* 0x00000000003c8947 */ /* 0x000fea0003800000 */
        /* <DEDUP_REMOVED lines=9> */
[----:B------:R-:W-:Y:S01]  /*1110*/  ULEA UR42, UR42, 0x3, 0x1 ;  /* 0x000000032a2a7891 */ /* 0x000fe2000f8e083f */
[----:B------:R-:W-:Y:S11]  /*1120*/  BRA `(.L_x_15) ;  /* 0x0000000000147947 */ /* 0x000ff60003800000 */
.L_x_14:
[----:B------:R-:W-:Y:S01]  /*1130*/  ULEA UR42, UR42, 0x2, 0x1 ;  /* 0x000000022a2a7891 */ /* 0x000fe2000f8e083f */
[----:B------:R-:W-:Y:S11]  /*1140*/  BRA `(.L_x_15) ;  /* 0x00000000000c7947 */ /* 0x000ff60003800000 */
.L_x_13:
[----:B------:R-:W-:Y:S01]  /*1150*/  ULEA UR42, UR42, 0x1, 0x1 ;  /* 0x000000012a2a7891 */ /* 0x000fe2000f8e083f */
[----:B------:R-:W-:Y:S11]  /*1160*/  BRA `(.L_x_15) ;  /* 0x0000000000047947 */ /* 0x000ff60003800000 */
.L_x_12:
[----:B------:R-:W-:-:S12]  /*1170*/  USHF.L.U32 UR42, UR42, 0x1, URZ ;  /* 0x000000012a2a7899 */ /* 0x000fd8000800063f */
.L_x_15:
[----:B------:R-:W-:-:S04]  /*1180*/  ULOP3.LUT UR4, UR47, 0x1, URZ, 0xfc, !UPT ;  /* 0x000000012f047892 */ /* 0x000fc8000f8efc3f */
[----:B------:R-:W-:-:S06]  /*1190*/  UISETP.NE.AND UP0, UPT, UR4, 0x3, UPT ;  /* 0x000000030400788c */ /* 0x000fcc000bf05270 */
[----:B------:R-:W-:-:S13]  /*11a0*/  PLOP3.LUT P0, PT, PT, PT, UP0, 0x80, 0x0 ;  /* 0x000000000000781c */ /* 0x000fda0003f0f008 */
[----:B------:R-:W-:Y:S05]  /*11b0*/  @!P0 BRA `(.L_x_16) ;  /* 0x0000000000048947 */ /* 0x000fea0003800000 */
[----:B------:R-:W-:Y:S01]  /*11c0*/  BPT.TRAP 0x1 ;  /* 0x000000040000795c */ /* 0x000fe20000300000 */
.L_x_16:
[----:B------:R-:W1:Y:S01]  /*11d0*/  S2UR UR4, SR_CgaCtaId ;  /* 0x00000000000479c3 */ /* 0x000e620000008800 */
[----:B------:R-:W-:Y:S01]  /*11e0*/  UMOV UR36, 0x400 ;  /* 0x0000040000247882 */ /* 0x000fe20000000000 */
[----:B------:R-:W-:Y:S01]  /*11f0*/  MOV R0, UR39 ;  /* 0x0000002700007c02 */ /* 0x000fe20008000f00 */
[----:B------:R-:W-:-:S03]  /*1200*/  UISETP.NE.AND UP0, UPT, UR46, 0x3, UPT ;  /* 0x000000032e00788c */ /* 0x000fc6000bf05270 */
[----:B------:R-:W-:-:S03]  /*1210*/  SHF.L.U32 R0, R0, 0x1f, RZ ;  /* 0x0000001f00007819 */ /* 0x000fc600000006ff */
[----:B------:R-:W-:Y:S01]  /*1220*/  PLOP3.LUT P0, PT, PT, PT, UP0, 0x80, 0x0 ;  /* 0x000000000000781c */ /* 0x000fe20003f0f008 */
[----:B-1----:R-:W-:-:S04]  /*1230*/  ULEA UR36, UR4, UR36, 0x18 ;  /* 0x0000002404247291 */ /* 0x002fc8000f8ec03f */
[----:B------:R-:W-:-:S09]  /*1240*/  ULEA UR4, UR45, UR36, 0x3 ;  /* 0x000000242d047291 */ /* 0x000fd2000f8e183f */
[----:B------:R-:W1:Y:S02]  /*1250*/  SYNCS.PHASECHK.TRANS64.TRYWAIT P1, [UR4+0x2c250], R0 ;  /* 0x02c25000ff0075a7 */ /* 0x000e640008020144 */
[----:B-1----:R-:W-:Y:S05]  /*1260*/  @!P1 BRA `(.L_x_17) ;  /* 0x0000010800949947 */ /* 0x002fea0003800000 */
.L_x_131:
[----:B------:R-:W-:Y:S05]  /*1270*/  @!P0 BRA `(.L_x_18) ;  /* 0x0000000000048947 */ /* 0x000fea0003800000 */
[----:B------:R-:W-:Y:S01]  /*1280*/  BPT.TRAP 0x1 ;  /* 0x000000040000795c */ /* 0x000fe20000300000 */
.L_x_18:
[----:B------:R-:W-:Y:S01]  /*1290*/  ULEA UR40, UR54, UR36, 0x3 ;  /* 0x0000002436287291 */ /* 0x000fe2000f8e183f */
[----:B-1----:R-:W-:Y:S01]  /*12a0*/  SHF.L.U32 R0, R18, 0x1f, RZ ;  /* 0x0000001f12007819 */ /* 0x002fe200000006ff */
[----:B------:R-:W-:Y:S01]  /*12b0*/  UIADD3 UR41, UR36, 0x2c290, URZ ;  /* 0x0002c29024297890 */ /* 0x000fe2000fffe03f */
[----:B------:R-:W-:Y:S01]  /*12c0*/  SHF.L.U32 R3, R19, 0x1f, RZ ;  /* 0x0000001f13037819 */ /* 0x000fe200000006ff */
[----:B------:R-:W-:Y:S02]  /*12d0*/  ULEA UR35, UR49, 0xfffffff8, 0x3 ;  /* 0xfffffff831237891 */ /* 0x000fe4000f8e183f */
[----:B------:R-:W-:Y:S02]  /*12e0*/  ULEA UR34, UR49, UR41, 0x3 ;  /* 0x0000002931227291 */ /* 0x000fe4000f8e183f */
[----:B------:R-:W-:Y:S01]  /*12f0*/  ULOP3.LUT UR35, UR35, 0x8, URZ, 0xc, !UPT ;  /* 0x0000000823237892 */ /* 0x000fe2000f8e0c3f */
[----:B------:R-:W1:Y:S02]  /*1300*/  SYNCS.PHASECHK.TRANS64.TRYWAIT P1, [UR40+0x2c200], R0 ;  /* 0x02c20000ff0075a7 */ /* 0x000e640008020168 */
[----:B-1----:R-:W-:Y:S09]  /*1310*/  @!P1 BRA `(.L_x_19) ;  /* 0x0000010800809947 */ /* 0x002ff20003800000 */
.L_x_132:
[----:B------:R-:W2:Y:S02]  /*1320*/  SYNCS.PHASECHK.TRANS64.TRYWAIT P1, [UR34+-0x8], R3 ;  /* 0xfffff803ff0075a7 */ /* 0x000ea40008020162 */
[----:B--2---:R-:W-:Y:S05]  /*1330*/  @!P1 BRA `(.L_x_20) ;  /* 0x0000010800909947 */ /* 0x004fea0003800000 */
.L_x_133:
[----:B------:R-:W-:Y:S01]  /*1340*/  UIADD3 UR4, UR36, 0x7000, URZ ;  /* 0x0000700024047890 */ /* 0x000fe2000fffe03f */
[----:B------:R-:W-:Y:S01]  /*1350*/  WARPGROUP.ARRIVE ;  /* 0x00000000000079c5 */ /* 0x000fe20000000000 */
[----:B------:R-:W-:Y:S01]  /*1360*/  USHF.R.U32.HI UR5, URZ, 0x4, UR36 ;  /* 0x000000043f057899 */ /* 0x000fe20008011624 */
[----:B------:R-:W2:Y:S01]  /*1370*/  LDC R7, c[0x0][0x28c] ;  /* 0x0000a300ff077b82 */ /* 0x000ea20000000800 */
[----:B------:R-:W-:Y:S01]  /*1380*/  USHF.R.U32.HI UR4, URZ, 0x4, UR4 ;  /* 0x000000043f047899 */ /* 0x000fe20008011604 */
[C---:B-1----:R-:W-:Y:S01]  /*1390*/  VIADD R0, R22.reuse, 0x1 ;  /* 0x0000000116007836 */ /* 0x042fe20000000000 */
[----:B------:R-:W-:Y:S01]  /*13a0*/  ULOP3.LUT UR5, UR5, 0x3fff, URZ, 0xc0, !UPT ;  /* 0x00003fff05057892 */ /* 0x000fe2000f8ec03f */
[C---:B------:R-:W-:Y:S01]  /*13b0*/  IADD3 R4, R22.reuse, 0x8, RZ ;  /* 0x0000000816047810 */ /* 0x040fe20007ffe0ff */
[----:B------:R-:W-:Y:S01]  /*13c0*/  ULOP3.LUT UR33, UR4, 0x3fff, URZ, 0xc0, !UPT ;  /* 0x00003fff04217892 */ /* 0x000fe2000f8ec03f */
[----:B------:R-:W-:Y:S01]  /*13d0*/  VIADD R6, R22, 0x9 ;  /* 0x0000000916067836 */ /* 0x000fe20000000000 */
[----:B------:R-:W-:Y:S01]  /*13e0*/  ULOP3.LUT UR5, UR5, 0x10000, URZ, 0xfc, !UPT ;  /* 0x0001000005057892 */ /* 0x000fe2000f8efc3f */
[----:B------:R-:W-:Y:S01]  /*13f0*/  P2R R11, PR, RZ, 0x1 ;  /* 0x00000001ff0b7803 */ /* 0x000fe20000000000 */
[----:B------:R-:W-:-:S02]  /*1400*/  ULOP3.LUT UR32, UR33, 0x10000, URZ, 0xfc, !UPT ;  /* 0x0001000021207892 */ /* 0x000fc4000f8efc3f */
[----:B------:R-:W-:Y:S02]  /*1410*/  UIMAD UR28, UR45, 0x380, UR5 ;  /* 0x000003802d1c78a4 */ /* 0x000fe4000f8e0205 */
[----:B------:R-:W-:Y:S01]  /*1420*/  UIMAD UR30, UR54, 0x700, UR32 ;  /* 0x00000700361e78a4 */ /* 0x000fe2000f8e0220 */
[----:B------:R-:W-:Y:S01]  /*1430*/  UMOV UR29, 0xc0000010 ;  /* 0xc0000010001d7882 */ /* 0x000fe20000000000 */
[----:B------:R-:W-:Y:S01]  /*1440*/  UMOV UR31, 0xc0000010 ;  /* 0xc0000010001f7882 */ /* 0x000fe20000000000 */
[----:B------:R-:W-:Y:S02]  /*1450*/  UIADD3 UR4, UR28, 0x80, URZ ;  /* 0x000000801c047890 */ /* 0x000fe4000fffe03f */
[----:B------:R-:W-:Y:S01]  /*1460*/  UIADD3 UR6, UR30, 0x100, URZ ;  /* 0x000001001e067890 */ /* 0x000fe2000fffe03f */
[----:B------:R-:W-:-:S03]  /*1470*/  UMOV UR5, 0xc0000010 ;  /* 0xc000001000057882 */ /* 0x000fc60000000000 */
[----:B------:R-:W-:Y:S01]  /*1480*/  HGMMA.64x128x16.F32.BF16 R24, gdesc[UR28], RZ, !UPT, gsb0 ;  /* 0x01e000001c1879f0 */ /* 0x000fe2000c0018ff */
[----:B------:R-:W-:Y:S01]  /*1490*/  UMOV UR7, 0xc0000010 ;  /* 0xc000001000077882 */ /* 0x000fe20000000000 */
[----:B------:R-:W-:Y:S01]  /*14a0*/  UIADD3 UR8, UR28, 0x100, URZ ;  /* 0x000001001c087890 */ /* 0x000fe2000fffe03f */
[-C--:B--2---:R-:W-:Y:S01]  /*14b0*/  ISETP.GE.AND P5, PT, R0, R7.reuse, PT ;  /* 0x000000070000720c */ /* 0x084fe20003fa6270 */
[----:B------:R-:W-:Y:S01]  /*14c0*/  UIADD3 UR10, UR30, 0x200, URZ ;  /* 0x000002001e0a7890 */ /* 0x000fe2000fffe03f */
[----:B------:R-:W-:Y:S01]  /*14d0*/  IADD3 R0, R22, 0x10, RZ ;  /* 0x0000001016007810 */ /* 0x000fe20007ffe0ff */
[----:B------:R-:W-:Y:S01]  /*14e0*/  UMOV UR9, 0xc0000010 ;  /* 0xc000001000097882 */ /* 0x000fe20000000000 */
[----:B------:R-:W-:Y:S01]  /*14f0*/  UMOV UR11, 0xc0000010 ;  /* 0xc0000010000b7882 */ /* 0x000fe20000000000 */
[----:B------:R-:W-:Y:S01]  /*1500*/  UIADD3 UR12, UR28, 0x180, URZ ;  /* 0x000001801c0c7890 */ /* 0x000fe2000fffe03f */
[-C--:B------:R-:W-:Y:S01]  /*1510*/  ISETP.GE.AND P1, PT, R4, R7.reuse, PT ;  /* 0x000000070400720c */ /* 0x080fe20003f26270 */
[----:B------:R-:W-:Y:S01]  /*1520*/  UIADD3 UR14, UR30, 0x300, URZ ;  /* 0x000003001e0e7890 */ /* 0x000fe2000fffe03f */
[C---:B------:R-:W-:Y:S01]  /*1530*/  VIADD R4, R22.reuse, 0x11 ;  /* 0x0000001116047836 */ /* 0x040fe20000000000 */
[----:B------:R-:W-:Y:S01]  /*1540*/  UMOV UR13, 0xc0000010 ;  /* 0xc0000010000d7882 */ /* 0x000fe20000000000 */
[----:B------:R-:W-:Y:S01]  /*1550*/  UMOV UR15, 0xc0000010 ;  /* 0xc0000010000f7882 */ /* 0x000fe20000000000 */
[----:B------:R-:W-:Y:S01]  /*1560*/  UIADD3 UR16, UR28, 0x200, URZ ;  /* 0x000002001c107890 */ /* 0x000fe2000fffe03f */
[-C--:B------:R-:W-:Y:S01]  /*1570*/  ISETP.GE.AND P6, PT, R22, R7.reuse, PT ;  /* 0x000000071600720c */ /* 0x080fe20003fc6270 */
[----:B------:R-:W-:Y:S01]  /*1580*/  UIADD3 UR18, UR30, 0x400, URZ ;  /* 0x000004001e127890 */ /* 0x000fe2000fffe03f */
[-C--:B------:R-:W-:Y:S01]  /*1590*/  ISETP.GE.AND P3, PT, R0, R7.reuse, PT ;  /* 0x000000070000720c */ /* 0x080fe20003f66270 */
[----:B------:R-:W-:Y:S01]  /*15a0*/  UMOV UR17, 0xc0000010 ;  /* 0xc000001000117882 */ /* 0x000fe20000000000 */
[----:B------:R-:W-:Y:S01]  /*15b0*/  UMOV UR19, 0xc0000010 ;  /* 0xc000001000137882 */ /* 0x000fe20000000000 */
[----:B------:R-:W-:Y:S01]  /*15c0*/  UIADD3 UR20, UR28, 0x280, URZ ;  /* 0x000002801c147890 */ /* 0x000fe2000fffe03f */
[----:B------:R-:W-:Y:S01]  /*15d0*/  IADD3 R0, R22, 0x18, RZ ;  /* 0x0000001816007810 */ /* 0x000fe20007ffe0ff */
[----:B------:R-:W-:Y:S01]  /*15e0*/  UIADD3 UR22, UR30, 0x500, URZ ;  /* 0x000005001e167890 */ /* 0x000fe2000fffe03f */
[-C--:B------:R-:W-:Y:S01]  /*15f0*/  ISETP.GE.AND P4, PT, R4, R7.reuse, PT ;  /* 0x000000070400720c */ /* 0x080fe20003f86270 */
[----:B------:R-:W-:Y:S01]  /*1600*/  UMOV UR21, 0xc0000010 ;  /* 0xc000001000157882 */ /* 0x000fe20000000000 */
[----:B------:R-:W-:Y:S01]  /*1610*/  UMOV UR23, 0xc0000010 ;  /* 0xc000001000177882 */ /* 0x000fe20000000000 */
[----:B------:R-:W-:Y:S01]  /*1620*/  UIADD3 UR24, UR28, 0x300, URZ ;  /* 0x000003001c187890 */ /* 0x000fe2000fffe03f */
[----:B------:R-:W-:Y:S01]  /*1630*/  IADD3 R4, R22, 0x20, RZ ;  /* 0x0000002016047810 */ /* 0x000fe20007ffe0ff */
[----:B------:R-:W-:Y:S01]  /*1640*/  UIADD3 UR26, UR30, 0x600, URZ ;  /* 0x000006001e1a7890 */ /* 0x000fe2000fffe03f */
[----:B------:R-:W-:Y:S01]  /*1650*/  ISETP.GE.AND P2, PT, R6, R7, PT ;  /* 0x000000070600720c */ /* 0x000fe20003f46270 */
[----:B------:R-:W-:Y:S01]  /*1660*/  UMOV UR25, 0xc0000010 ;  /* 0xc000001000197882 */ /* 0x000fe20000000000 */
[----:B------:R-:W-:Y:S01]  /*1670*/  UMOV UR27, 0xc0000010 ;  /* 0xc0000010001b7882 */ /* 0x000fe20000000000 */
[----:B------:R-:W-:-:S02]  /*1680*/  WARPGROUP.DEPBAR.LE gsb0, 0x0 ;  /* 0x00008000000079c5 */ /* 0x000fc40000010000 */
[----:B------:R-:W-:-:S06]  /*1690*/  WARPGROUP.ARRIVE ;  /* 0x00000000000079c5 */ /* 0x000fcc0000000000 */
[----:B------:R-:W-:Y:S01]  /*16a0*/  HGMMA.64x128x16.F32.BF16 R24, gdesc[UR4], R24, gsb0 ;  /* 0x01e00000041879f0 */ /* 0x000fe20008001818 */
[----:B------:R-:W-:Y:S02]  /*16b0*/  ULDC UR6, c[0x0][0x604] ;  /* 0x0001810000067ab9 */ /* 0x000fe40000000800 */
[----:B------:R-:W-:Y:S02]  /*16c0*/  WARPGROUP.DEPBAR.LE gsb0, 0x0 ;  /* 0x00008000000079c5 */ /* 0x000fe40000010000 */
[----:B------:R-:W-:-:S07]  /*16d0*/  WARPGROUP.ARRIVE ;  /* 0x00000000000079c5 */ /* 0x000fce0000000000 */
[----:B------:R-:W-:Y:S03]  /*16e0*/  HGMMA.64x128x16.F32.BF16 R24, gdesc[UR8], R24, gsb0 ;  /* 0x01e00000081879f0 */ /* 0x000fe60008001818 */
        /* <DEDUP_REMOVED lines=13> */
[----:B------:R-:W-:Y:S02]  /*17c0*/  FSEL R24, R24, -INF , !P6 ;  /* 0xff80000018187808 */ /* 0x000fe40007000000 */
[----:B------:R-:W-:Y:S02]  /*17d0*/  FSEL R26, R26, -INF , !P6 ;  /* 0xff8000001a1a7808 */ /* 0x000fe40007000000 */
[----:B------:R-:W-:Y:S01]  /*17e0*/  ISETP.GE.AND P6, PT, R0, R7, PT ;  /* 0x000000070000720c */ /* 0x000fe20003fc6270 */
[----:B------:R-:W-:Y:S01]  /*17f0*/  VIADD R0, R22, 0x19 ;  /* 0x0000001916007836 */ /* 0x000fe20000000000 */
[----:B------:R-:W-:-:S02]  /*1800*/  FSEL R25, R25, -INF , !P5 ;  /* 0xff80000019197808 */ /* 0x000fc40006800000 */
[----:B------:R-:W-:Y:S02]  /*1810*/  FSEL R28, R28, -INF , !P1 ;  /* 0xff8000001c1c7808 */ /* 0x000fe40004800000 */
[----:B------:R-:W-:Y:S02]  /*1820*/  FSEL R30, R30, -INF , !P1 ;  /* 0xff8000001e1e7808 */ /* 0x000fe40004800000 */
[----:B------:R-:W-:Y:S02]  /*1830*/  ISETP.GE.AND P1, PT, R4, R7, PT ;  /* 0x000000070400720c */ /* 0x000fe40003f26270 */
[----:B------:R-:W-:Y:S02]  /*1840*/  IADD3 R4, R22, 0x28, RZ ;  /* 0x0000002816047810 */ /* 0x000fe40007ffe0ff */
[----:B------:R-:W-:Y:S02]  /*1850*/  FSEL R27, R27, -INF , !P5 ;  /* 0xff8000001b1b7808 */ /* 0x000fe40006800000 */
[----:B------:R-:W-:-:S02]  /*1860*/  FMNMX R3, R24, R25, !PT ;  /* 0x0000001918037209 */ /* 0x000fc40007800000 */
[-C--:B------:R-:W-:Y:S01]  /*1870*/  ISETP.GE.AND P5, PT, R0, R7.reuse, PT ;  /* 0x000000070000720c */ /* 0x080fe20003fa6270 */
[----:B------:R-:W-:Y:S01]  /*1880*/  VIADD R0, R22, 0x21 ;  /* 0x0000002116007836 */ /* 0x000fe20000000000 */
[----:B------:R-:W-:Y:S02]  /*1890*/  FSEL R32, R32, -INF , !P3 ;  /* 0xff80000020207808 */ /* 0x000fe40005800000 */
[----:B------:R-:W-:Y:S02]  /*18a0*/  FSEL R34, R34, -INF , !P3 ;  /* 0xff80000022227808 */ /* 0x000fe40005800000 */
[----:B------:R-:W-:Y:S02]  /*18b0*/  ISETP.GE.AND P3, PT, R4, R7, PT ;  /* 0x000000070400720c */ /* 0x000fe40003f66270 */
[----:B------:R-:W-:Y:S02]  /*18c0*/  FSEL R29, R29, -INF , !P2 ;  /* 0xff8000001d1d7808 */ /* 0x000fe40005000000 */
[----:B------:R-:W-:-:S02]  /*18d0*/  FMNMX R4, R28, R3, !PT ;  /* 0x000000031c047209 */ /* 0x000fc40007800000 */
[----:B------:R-:W-:Y:S02]  /*18e0*/  FSEL R31, R31, -INF , !P2 ;  /* 0xff8000001f1f7808 */ /* 0x000fe40005000000 */
[----:B------:R-:W-:Y:S01]  /*18f0*/  ISETP.GE.AND P2, PT, R0, R7, PT ;  /* 0x000000070000720c */ /* 0x000fe20003f46270 */
[----:B------:R-:W-:Y:S01]  /*1900*/  VIADD R0, R22, 0x29 ;  /* 0x0000002916007836 */ /* 0x000fe20000000000 */
[----:B------:R-:W-:Y:S02]  /*1910*/  FMNMX R3, R29, R4, !PT ;  /* 0x000000041d037209 */ /* 0x000fe40007800000 */
[----:B------:R-:W-:Y:S02]  /*1920*/  FSEL R33, R33, -INF , !P4 ;  /* 0xff80000021217808 */ /* 0x000fe40006000000 */
[----:B------:R-:W-:Y:S02]  /*1930*/  FSEL R35, R35, -INF , !P4 ;  /* 0xff80000023237808 */ /* 0x000fe40006000000 */
[----:B------:R-:W-:-:S02]  /*1940*/  FMNMX R4, R32, R3, !PT ;  /* 0x0000000320047209 */ /* 0x000fc40007800000 */
[-C--:B------:R-:W-:Y:S02]  /*1950*/  ISETP.GE.AND P4, PT, R0, R7.reuse, PT ;  /* 0x000000070000720c */ /* 0x080fe40003f86270 */
[----:B------:R-:W-:Y:S02]  /*1960*/  IADD3 R0, R22, 0x30, RZ ;  /* 0x0000003016007810 */ /* 0x000fe40007ffe0ff */
[----:B------:R-:W-:Y:S02]  /*1970*/  FSEL R36, R36, -INF , !P6 ;  /* 0xff80000024247808 */ /* 0x000fe40007000000 */
[----:B------:R-:W-:Y:S02]  /*1980*/  FMNMX R3, R33, R4, !PT ;  /* 0x0000000421037209 */ /* 0x000fe40007800000 */
[----:B------:R-:W-:Y:S02]  /*1990*/  FSEL R38, R38, -INF , !P6 ;  /* 0xff80000026267808 */ /* 0x000fe40007000000 */
[----:B------:R-:W-:Y:S01]  /*19a0*/  ISETP.GE.AND P6, PT, R0, R7, PT ;  /* 0x000000070000720c */ /* 0x000fe20003fc6270 */
[----:B------:R-:W-:Y:S01]  /*19b0*/  VIADD R0, R22, 0x31 ;  /* 0x0000003116007836 */ /* 0x000fe20000000000 */
[----:B------:R-:W-:-:S02]  /*19c0*/  FSEL R37, R37, -INF , !P5 ;  /* 0xff80000025257808 */ /* 0x000fc40006800000 */
[----:B------:R-:W-:Y:S02]  /*19d0*/  FMNMX R4, R36, R3, !PT ;  /* 0x0000000324047209 */ /* 0x000fe40007800000 */
[----:B------:R-:W-:Y:S02]  /*19e0*/  FSEL R39, R39, -INF , !P5 ;  /* 0xff80000027277808 */ /* 0x000fe40006800000 */
[----:B------:R-:W-:Y:S02]  /*19f0*/  ISETP.GE.AND P5, PT, R0, R7, PT ;  /* 0x000000070000720c */ /* 0x000fe40003fa6270 */
[----:B------:R-:W-:Y:S02]  /*1a00*/  FSEL R40, R40, -INF , !P1 ;  /* 0xff80000028287808 */ /* 0x000fe40004800000 */
[----:B------:R-:W-:Y:S02]  /*1a10*/  FMNMX R3, R37, R4, !PT ;  /* 0x0000000425037209 */ /* 0x000fe40007800000 */
[----:B------:R-:W-:-:S02]  /*1a20*/  IADD3 R0, R22, 0x38, RZ ;  /* 0x0000003816007810 */ /* 0x000fc40007ffe0ff */
[----:B------:R-:W-:Y:S02]  /*1a30*/  FSEL R42, R42, -INF , !P1 ;  /* 0xff8000002a2a7808 */ /* 0x000fe40004800000 */
[----:B------:R-:W-:Y:S02]  /*1a40*/  FSEL R41, R41, -INF , !P2 ;  /* 0xff80000029297808 */ /* 0x000fe40005000000 */
[----:B------:R-:W-:Y:S02]  /*1a50*/  FMNMX R4, R40, R3, !PT ;  /* 0x0000000328047209 */ /* 0x000fe40007800000 */
[----:B------:R-:W-:Y:S01]  /*1a60*/  ISETP.GE.AND P1, PT, R0, R7, PT ;  /* 0x000000070000720c */ /* 0x000fe20003f26270 */
[----:B------:R-:W-:Y:S01]  /*1a70*/  VIADD R0, R22, 0x39 ;  /* 0x0000003916007836 */ /* 0x000fe20000000000 */
[----:B------:R-:W-:Y:S02]  /*1a80*/  FSEL R44, R44, -INF , !P3 ;  /* 0xff8000002c2c7808 */ /* 0x000fe40005800000 */
[----:B------:R-:W-:-:S02]  /*1a90*/  FMNMX R3, R41, R4, !PT ;  /* 0x0000000429037209 */ /* 0x000fc40007800000 */
[----:B------:R-:W-:Y:S02]  /*1aa0*/  FSEL R43, R43, -INF , !P2 ;  /* 0xff8000002b2b7808 */ /* 0x000fe40005000000 */
[----:B------:R-:W-:Y:S02]  /*1ab0*/  ISETP.GE.AND P2, PT, R0, R7, PT ;  /* 0x000000070000720c */ /* 0x000fe40003f46270 */
[----:B------:R-:W-:Y:S02]  /*1ac0*/  IADD3 R0, R22, 0x40, RZ ;  /* 0x0000004016007810 */ /* 0x000fe40007ffe0ff */
[----:B------:R-:W-:Y:S02]  /*1ad0*/  FSEL R45, R45, -INF , !P4 ;  /* 0xff8000002d2d7808 */ /* 0x000fe40006000000 */
[----:B------:R-:W-:Y:S02]  /*1ae0*/  FMNMX R4, R44, R3, !PT ;  /* 0x000000032c047209 */ /* 0x000fe40007800000 */
[----:B------:R-:W-:-:S02]  /*1af0*/  FSEL R46, R46, -INF , !P3 ;  /* 0xff8000002e2e7808 */ /* 0x000fc40005800000 */
[----:B------:R-:W-:Y:S01]  /*1b00*/  ISETP.GE.AND P3, PT, R0, R7, PT ;  /* 0x000000070000720c */ /* 0x000fe20003f66270 */
[----:B------:R-:W-:Y:S01]  /*1b10*/  VIADD R0, R22, 0x41 ;  /* 0x0000004116007836 */ /* 0x000fe20000000000 */
[----:B------:R-:W-:Y:S02]  /*1b20*/  FSEL R48, R48, -INF , !P6 ;  /* 0xff80000030307808 */ /* 0x000fe40007000000 */
[----:B------:R-:W-:Y:S02]  /*1b30*/  FMNMX R3, R45, R4, !PT ;  /* 0x000000042d037209 */ /* 0x000fe40007800000 */
[----:B------:R-:W-:Y:S02]  /*1b40*/  FSEL R49, R49, -INF , !P5 ;  /* 0xff80000031317808 */ /* 0x000fe40006800000 */
[----:B------:R-:W-:Y:S02]  /*1b50*/  FMNMX R4, R48, R3, !PT ;  /* 0x0000000330047209 */ /* 0x000fe40007800000 */
[----:B------:R-:W-:-:S02]  /*1b60*/  FSEL R47, R47, -INF , !P4 ;  /* 0xff8000002f2f7808 */ /* 0x000fc40006000000 */
        /* <DEDUP_REMOVED lines=10> */
[----:B------:R-:W-:Y:S02]  /*1c10*/  FSEL R56, R56, -INF , !P3 ;  /* 0xff80000038387808 */ /* 0x000fe40005800000 */
[----:B------:R-:W-:Y:S02]  /*1c20*/  FMNMX R3, R53, R4, !PT ;  /* 0x0000000435037209 */ /* 0x000fe40007800000 */
[----:B------:R-:W-:Y:S02]  /*1c30*/  ISETP.GE.AND P5, PT, R0, R7, PT ;  /* 0x000000070000720c */ /* 0x000fe40003fa6270 */
[----:B------:R-:W-:-:S02]  /*1c40*/  IADD3 R0, R22, 0x50, RZ ;  /* 0x0000005016007810 */ /* 0x000fc40007ffe0ff */
[----:B------:R-:W-:Y:S02]  /*1c50*/  FSEL R57, R57, -INF , !P4 ;  /* 0xff80000039397808 */ /* 0x000fe40006000000 */
[----:B------:R-:W-:Y:S02]  /*1c60*/  FMNMX R4, R56, R3, !PT ;  /* 0x0000000338047209 */ /* 0x000fe40007800000 */
[----:B------:R-:W-:Y:S02]  /*1c70*/  FSEL R54, R54, -INF , !P1 ;  /* 0xff80000036367808 */ /* 0x000fe40004800000 */
[----:B------:R-:W-:Y:S01]  /*1c80*/  ISETP.GE.AND P1, PT, R0, R7, PT ;  /* 0x000000070000720c */ /* 0x000fe20003f26270 */
[----:B------:R-:W-:Y:S01]  /*1c90*/  VIADD R0, R22, 0x51 ;  /* 0x0000005116007836 */ /* 0x000fe20000000000 */
[----:B------:R-:W-:Y:S02]  /*1ca0*/  FSEL R60, R60, -INF , !P6 ;  /* 0xff8000003c3c7808 */ /* 0x000fe40007000000 */
[----:B------:R-:W-:-:S02]  /*1cb0*/  FMNMX R3, R57, R4, !PT ;  /* 0x0000000439037209 */ /* 0x000fc40007800000 */
[----:B------:R-:W-:Y:S02]  /*1cc0*/  FSEL R55, R55, -INF , !P2 ;  /* 0xff80000037377808 */ /* 0x000fe40005000000 */
[----:B------:R-:W-:Y:S02]  /*1cd0*/  ISETP.GE.AND P2, PT, R0, R7, PT ;  /* 0x000000070000720c */ /* 0x000fe40003f46270 */
[----:B------:R-:W-:Y:S02]  /*1ce0*/  FSEL R61, R61, -INF , !P5 ;  /* 0xff8000003d3d7808 */ /* 0x000fe40006800000 */
[----:B------:R-:W-:Y:S02]  /*1cf0*/  FMNMX R4, R60, R3, !PT ;  /* 0x000000033c047209 */ /* 0x000fe40007800000 */
[----:B------:R-:W-:Y:S02]  /*1d00*/  IADD3 R0, R22, 0x58, RZ ;  /* 0x0000005816007810 */ /* 0x000fe40007ffe0ff */
[----:B------:R-:W-:-:S02]  /*1d10*/  FSEL R58, R58, -INF , !P3 ;  /* 0xff8000003a3a7808 */ /* 0x000fc40005800000 */
[----:B------:R-:W-:Y:S02]  /*1d20*/  FSEL R64, R64, -INF , !P1 ;  /* 0xff80000040407808 */ /* 0x000fe40004800000 */
[----:B------:R-:W-:Y:S01]  /*1d30*/  FMNMX R3, R61, R4, !PT ;  /* 0x000000043d037209 */ /* 0x000fe20007800000 */
[----:B------:R-:W-:Y:S01]  /*1d40*/  VIADD R4, R22, 0x61 ;  /* 0x0000006116047836 */ /* 0x000fe20000000000 */
[----:B------:R-:W-:Y:S01]  /*1d50*/  ISETP.GE.AND P3, PT, R0, R7, PT ;  /* 0x000000070000720c */ /* 0x000fe20003f66270 */
[----:B------:R-:W-:Y:S01]  /*1d60*/  VIADD R0, R22, 0x59 ;  /* 0x0000005916007836 */ /* 0x000fe20000000000 */
[----:B------:R-:W-:Y:S02]  /*1d70*/  FSEL R65, R65, -INF , !P2 ;  /* 0xff80000041417808 */ /* 0x000fe40005000000 */
[----:B------:R-:W-:Y:S02]  /*1d80*/  FMNMX R6, R64, R3, !PT ;  /* 0x0000000340067209 */ /* 0x000fe40007800000 */
[----:B------:R-:W-:-:S02]  /*1d90*/  FSEL R59, R59, -INF , !P4 ;  /* 0xff8000003b3b7808 */ /* 0x000fc40006000000 */
[-C--:B------:R-:W-:Y:S02]  /*1da0*/  ISETP.GE.AND P4, PT, R0, R7.reuse, PT ;  /* 0x000000070000720c */ /* 0x080fe40003f86270 */
[----:B------:R-:W-:Y:S02]  /*1db0*/  IADD3 R0, R22, 0x60, RZ ;  /* 0x0000006016007810 */ /* 0x000fe40007ffe0ff */
[----:B------:R-:W-:Y:S02]  /*1dc0*/  FSEL R68, R68, -INF , !P3 ;  /* 0xff80000044447808 */ /* 0x000fe40005800000 */
[----:B------:R-:W-:Y:S02]  /*1dd0*/  FMNMX R3, R65, R6, !PT ;  /* 0x0000000641037209 */ /* 0x000fe40007800000 */
[----:B------:R-:W-:Y:S02]  /*1de0*/  ISETP.GE.AND P0, PT, R4, R7, PT ;  /* 0x000000070400720c */ /* 0x000fe40003f06270 */
[----:B------:R-:W-:-:S02]  /*1df0*/  IADD3 R4, R22, 0x68, RZ ;  /* 0x0000006816047810 */ /* 0x000fc40007ffe0ff */
[----:B------:R-:W-:Y:S02]  /*1e00*/  FSEL R62, R62, -INF , !P6 ;  /* 0xff8000003e3e7808 */ /* 0x000fe40007000000 */
[----:B------:R-:W-:Y:S02]  /*1e10*/  ISETP.GE.AND P6, PT, R0, R7, PT ;  /* 0x000000070000720c */ /* 0x000fe40003fc6270 */
        /* <DEDUP_REMOVED lines=21> */
[----:B------:R-:W-:Y:S02]  /*1f70*/  FSEL R80, R80, -INF , !P3 ;  /* 0xff80000050507808 */ /* 0x000fe40005800000 */
[----:B------:R-:W-:Y:S01]  /*1f80*/  FMNMX R3, R77, R6, !PT ;  /* 0x000000064d037209 */ /* 0x000fe20007800000 */
[C---:B------:R-:W-:Y:S01]  /*1f90*/  VIADD R6, R22.reuse, 0x79 ;  /* 0x0000007916067836 */ /* 0x040fe20000000000 */
[----:B------:R-:W-:Y:S02]  /*1fa0*/  IADD3 R4, R22, 0x78, RZ ;  /* 0x0000007816047810 */ /* 0x000fe40007ffe0ff */
[----:B------:R-:W-:-:S02]  /*1fb0*/  FSEL R63, R63, -INF , !P5 ;  /* 0xff8000003f3f7808 */ /* 0x000fc40006800000 */
[----:B------:R-:W-:Y:S02]  /*1fc0*/  FSEL R81, R81, -INF , !P4 ;  /* 0xff80000051517808 */ /* 0x000fe40006000000 */
[----:B------:R-:W-:Y:S02]  /*1fd0*/  FMNMX R8, R80, R3, !PT ;  /* 0x0000000350087209 */ /* 0x000fe40007800000 */
[-C--:B------:R-:W-:Y:S02]  /*1fe0*/  ISETP.GE.AND P5, PT, R4, R7.reuse, PT ;  /* 0x000000070400720c */ /* 0x080fe40003fa6270 */
[----:B------:R-:W-:Y:S02]  /*1ff0*/  FMNMX R3, R81, R8, !PT ;  /* 0x0000000851037209 */ /* 0x000fe40007800000 */
[----:B------:R-:W-:Y:S02]  /*2000*/  FSEL R84, R84, -INF , !P5 ;  /* 0xff80000054547808 */ /* 0x000fe40006800000 */
[----:B------:R-:W-:-:S02]  /*2010*/  ISETP.GE.AND P6, PT, R6, R7, PT ;  /* 0x000000070600720c */ /* 0x000fc40003fc6270 */
[----:B------:R-:W-:Y:S02]  /*2020*/  FMNMX R4, R84, R3, !PT ;  /* 0x0000000354047209 */ /* 0x000fe40007800000 */
[----:B------:R-:W-:Y:S02]  /*2030*/  FSEL R85, R85, -INF , !P6 ;  /* 0xff80000055557808 */ /* 0x000fe40007000000 */
[----:B------:R-:W-:Y:S02]  /*2040*/  P2R R9, PR, RZ, 0x2 ;  /* 0x00000002ff097803 */ /* 0x000fe40000000000 */
[----:B------:R-:W-:Y:S02]  /*2050*/  FMNMX R4, R85, R4, !PT ;  /* 0x0000000455047209 */ /* 0x000fe40007800000 */
[----:B------:R-:W-:Y:S02]  /*2060*/  P2R R10, PR, RZ, 0x1 ;  /* 0x00000001ff0a7803 */ /* 0x000fe40000000000 */
[----:B------:R-:W-:Y:S01]  /*2070*/  ISETP.GE.AND P0, PT, R0, R7, PT ;  /* 0x000000070000720c */ /* 0x000fe20003f06270 */
[----:B------:R-:W1:Y:S01]  /*2080*/  SHFL.BFLY PT, R3, R4, 0x1, 0x1f ;  /* 0x0c201f0004037f89 */ /* 0x000e6200000e0000 */
[----:B------:R-:W-:-:S02]  /*2090*/  FSEL R82, R82, -INF , !P3 ;  /* 0xff80000052527808 */ /* 0x000fc40005800000 */
[----:B------:R-:W-:Y:S02]  /*20a0*/  FSEL R74, R74, -INF , !P0 ;  /* 0xff8000004a4a7808 */ /* 0x000fe40004000000 */
[----:B------:R-:W-:Y:S02]  /*20b0*/  ISETP.NE.AND P0, PT, R10, RZ, PT ;  /* 0x000000ff0a00720c */ /* 0x000fe40003f05270 */
[----:B------:R-:W-:Y:S02]  /*20c0*/  FSEL R83, R83, -INF , !P4 ;  /* 0xff80000053537808 */ /* 0x000fe40006000000 */
[----:B------:R-:W-:Y:S02]  /*20d0*/  FSEL R75, R75, -INF , !P0 ;  /* 0xff8000004b4b7808 */ /* 0x000fe40004000000 */
[----:B------:R-:W-:Y:S02]  /*20e0*/  ISETP.NE.AND P0, PT, R11, RZ, PT ;  /* 0x000000ff0b00720c */ /* 0x000fe40003f05270 */
[----:B------:R-:W-:-:S02]  /*20f0*/  FSEL R79, R79, -INF , !P2 ;  /* 0xff8000004f4f7808 */ /* 0x000fc40005000000 */
[----:B------:R-:W-:Y:S02]  /*2100*/  FSEL R87, R87, -INF , !P6 ;  /* 0xff80000057577808 */ /* 0x000fe40007000000 */
[----:B------:R-:W-:Y:S02]  /*2110*/  FSEL R86, R86, -INF , !P5 ;  /* 0xff80000056567808 */ /* 0x000fe40006800000 */
[----:B-1----:R-:W-:-:S05]  /*2120*/  FMNMX R3, R4, R3, !PT ;  /* 0x0000000304037209 */ /* 0x002fca0007800000 */
[----:B------:R-:W1:Y:S02]  /*2130*/  SHFL.BFLY PT, R6, R3, 0x2, 0x1f ;  /* 0x0c401f0003067f89 */ /* 0x000e6400000e0000 */
[----:B-1----:R-:W-:Y:S02]  /*2140*/  FMNMX R5, R3, R6, !PT ;  /* 0x0000000603057209 */ /* 0x002fe40007800000 */
[----:B------:R-:W-:Y:S02]  /*2150*/  FMNMX R3, R26, R27, !PT ;  /* 0x0000001b1a037209 */ /* 0x000fe40007800000 */
[C---:B------:R-:W-:Y:S02]  /*2160*/  FSETP.NEU.AND P1, PT, R5.reuse, -INF , PT ;  /* 0xff8000000500780b */ /* 0x040fe40003f2d000 */
[----:B------:R-:W-:Y:S02]  /*2170*/  FMNMX R4, R30, R3, !PT ;  /* 0x000000031e047209 */ /* 0x000fe40007800000 */
[----:B------:R-:W-:-:S02]  /*2180*/  FSEL R0, R5, RZ, P1 ;  /* 0x000000ff05007208 */ /* 0x000fc40000800000 */
[----:B------:R-:W-:Y:S02]  /*2190*/  ISETP.NE.AND P1, PT, R9, RZ, PT ;  /* 0x000000ff0900720c */ /* 0x000fe40003f25270 */
[----:B------:R-:W-:Y:S01]  /*21a0*/  FMNMX R3, R31, R4, !PT ;  /* 0x000000041f037209 */ /* 0x000fe20007800000 */
[----:B------:R-:W-:Y:S01]  /*21b0*/  FMUL R20, R0, UR6 ;  /* 0x0000000600147c20 */ /* 0x000fe20008400000 */
[----:B------:R-:W-:Y:S02]  /*21c0*/  FSEL R78, R78, -INF , !P1 ;  /* 0xff8000004e4e7808 */ /* 0x000fe40004800000 */
[----:B------:R-:W-:Y:S01]  /*21d0*/  FMNMX R4, R34, R3, !PT ;  /* 0x0000000322047209 */ /* 0x000fe20007800000 */
[--C-:B------:R-:W-:Y:S01]  /*21e0*/  FFMA R24, R24, UR6, -R20.reuse ;  /* 0x0000000618187c23 */ /* 0x100fe20008000814 */
[--C-:B------:R-:W-:Y:S01]  /*21f0*/  FFMA R0, R28, UR6, -R20.reuse ;  /* 0x000000061c007c23 */ /* 0x100fe20008000814 */
[--C-:B------:R-:W-:Y:S01]  /*2200*/  FFMA R11, R29, UR6, -R20.reuse ;  /* 0x000000061d0b7c23 */ /* 0x100fe20008000814 */
[--C-:B------:R-:W-:Y:S01]  /*2210*/  FFMA R8, R36, UR6, -R20.reuse ;  /* 0x0000000624087c23 */ /* 0x100fe20008000814 */
[----:B------:R-:W-:Y:S01]  /*2220*/  FMNMX R3, R35, R4, !PT ;  /* 0x0000000423037209 */ /* 0x000fe20007800000 */
[--C-:B------:R-:W-:Y:S01]  /*2230*/  FFMA R9, R25, UR6, -R20.reuse ;  /* 0x0000000619097c23 */ /* 0x100fe20008000814 */
[----:B------:R-:W-:Y:S01]  /*2240*/  FSETP.GEU.AND P1, PT, R24, -126, PT ;  /* 0xc2fc00001800780b */ /* 0x000fe20003f2e000 */
[--C-:B------:R-:W-:Y:S01]  /*2250*/  FFMA R13, R33, UR6, -R20.reuse ;  /* 0x00000006210d7c23 */ /* 0x100fe20008000814 */
[----:B------:R-:W-:Y:S01]  /*2260*/  FSETP.GEU.AND P3, PT, R0, -126, PT ;  /* 0xc2fc00000000780b */ /* 0x000fe20003f6e000 */
[--C-:B------:R-:W-:Y:S01]  /*2270*/  FFMA R28, R32, UR6, -R20.reuse ;  /* 0x00000006201c7c23 */ /* 0x100fe20008000814 */
[----:B------:R-:W-:Y:S01]  /*2280*/  FSETP.GEU.AND P4, PT, R11, -126, PT ;  /* 0xc2fc00000b00780b */ /* 0x000fe20003f8e000 */
[--C-:B------:R-:W-:Y:S01]  /*2290*/  FFMA R32, R40, UR6, -R20.reuse ;  /* 0x0000000628207c23 */ /* 0x100fe20008000814 */
[----:B------:R-:W-:Y:S01]  /*22a0*/  FMNMX R4, R38, R3, !PT ;  /* 0x0000000326047209 */ /* 0x000fe20007800000 */
[--C-:B------:R-:W-:Y:S01]  /*22b0*/  FFMA R21, R41, UR6, -R20.reuse ;  /* 0x0000000629157c23 */ /* 0x100fe20008000814 */
[----:B------:R-:W-:Y:S01]  /*22c0*/  FSETP.GEU.AND P2, PT, R9, -126, PT ;  /* 0xc2fc00000900780b */ /* 0x000fe20003f4e000 */
[--C-:B------:R-:W-:Y:S01]  /*22d0*/  FFMA R36, R48, UR6, -R20.reuse ;  /* 0x0000000630247c23 */ /* 0x100fe20008000814 */
[----:B------:R-:W-:Y:S01]  /*22e0*/  FMNMX R3, R39, R4, !PT ;  /* 0x0000000427037209 */ /* 0x000fe20007800000 */
[--C-:B------:R-:W-:Y:S01]  /*22f0*/  FFMA R15, R37, UR6, -R20.reuse ;  /* 0x00000006250f7c23 */ /* 0x100fe20008000814 */
[----:B------:R-:W-:Y:S01]  /*2300*/  FSETP.GEU.AND P6, PT, R13, -126, PT ;  /* 0xc2fc00000d00780b */ /* 0x000fe20003fce000 */
[----:B------:R-:W-:Y:S01]  /*2310*/  @!P1 FMUL R24, R24, 0.5 ;  /* 0x3f00000018189820 */ /* 0x000fe20000400000 */
[----:B------:R-:W-:Y:S01]  /*2320*/  FMNMX R4, R42, R3, !PT ;  /* 0x000000032a047209 */ /* 0x000fe20007800000 */
[----:B------:R-:W-:Y:S01]  /*2330*/  @!P3 FMUL R0, R0, 0.5 ;  /* 0x3f0000000000b820 */ /* 0x000fe20000400000 */
[----:B------:R-:W-:Y:S01]  /*2340*/  FSETP.GEU.AND P5, PT, R28, -126, PT ;  /* 0xc2fc00001c00780b */ /* 0x000fe20003fae000 */
[----:B------:R-:W-:Y:S01]  /*2350*/  @!P4 FMUL R11, R11, 0.5 ;  /* 0x3f0000000b0bc820 */ /* 0x000fe20000400000 */
[----:B------:R-:W-:Y:S01]  /*2360*/  FMNMX R3, R43, R4, !PT ;  /* 0x000000042b037209 */ /* 0x000fe20007800000 */
[----:B------:R-:W1:Y:S01]  /*2370*/  MUFU.EX2 R24, R24 ;  /* 0x0000001800187308 */ /* 0x000e620000000800 */
[--C-:B------:R-:W-:Y:S01]  /*2380*/  FFMA R23, R45, UR6, -R20.reuse ;  /* 0x000000062d177c23 */ /* 0x100fe20008000814 */
[----:B------:R-:W-:Y:S01]  /*2390*/  @!P2 FMUL R9, R9, 0.5 ;  /* 0x3f0000000909a820 */ /* 0x000fe20000400000 */
[----:B------:R-:W-:Y:S01]  /*23a0*/  FMNMX R4, R46, R3, !PT ;  /* 0x000000032e047209 */ /* 0x000fe20007800000 */
[--C-:B------:R-:W-:Y:S01]  /*23b0*/  FFMA R10, R44, UR6, -R20.reuse ;  /* 0x000000062c0a7c23 */ /* 0x100fe20008000814 */
[--C-:B------:R-:W-:Y:S01]  /*23c0*/  FFMA R12, R52, UR6, -R20.reuse ;  /* 0x00000006340c7c23 */ /* 0x100fe20008000814 */
[----:B------:R-:W-:Y:S01]  /*23d0*/  @!P6 FMUL R13, R13, 0.5 ;  /* 0x3f0000000d0de820 */ /* 0x000fe20000400000 */
[----:B------:R-:W-:Y:S01]  /*23e0*/  FMNMX R3, R47, R4, !PT ;  /* 0x000000042f037209 */ /* 0x000fe20007800000 */
[----:B------:R-:W2:Y:S01]  /*23f0*/  MUFU.EX2 R0, R0 ;  /* 0x0000000000007308 */ /* 0x000ea20000000800 */
[--C-:B------:R-:W-:Y:S01]  /*2400*/  FFMA R29, R53, UR6, -R20.reuse ;  /* 0x00000006351d7c23 */ /* 0x100fe20008000814 */
[----:B------:R-:W-:Y:S01]  /*2410*/  @!P5 FMUL R28, R28, 0.5 ;  /* 0x3f0000001c1cd820 */ /* 0x000fe20000400000 */
[----:B------:R-:W-:Y:S01]  /*2420*/  FMNMX R4, R50, R3, !PT ;  /* 0x0000000332047209 */ /* 0x000fe20007800000 */
[--C-:B------:R-:W-:Y:S01]  /*2430*/  FFMA R37, R60, UR6, -R20.reuse ;  /* 0x000000063c257c23 */ /* 0x100fe20008000814 */
[--C-:B------:R-:W-:Y:S01]  /*2440*/  FFMA R25, R49, UR6, -R20.reuse ;  /* 0x0000000631197c23 */ /* 0x100fe20008000814 */
[--C-:B------:R-:W-:Y:S01]  /*2450*/  FFMA R40, R57, UR6, -R20.reuse ;  /* 0x0000000639287c23 */ /* 0x100fe20008000814 */
[----:B------:R-:W-:Y:S01]  /*2460*/  FMNMX R3, R51, R4, !PT ;  /* 0x0000000433037209 */ /* 0x000fe20007800000 */
[----:B------:R-:W3:Y:S01]  /*2470*/  MUFU.EX2 R11, R11 ;  /* 0x0000000b000b7308 */ /* 0x000ee20000000800 */
[----:B-1----:R-:W-:Y:S01]  /*2480*/  @!P1 FMUL R24, R24, R24 ;  /* 0x0000001818189220 */ /* 0x002fe20000400000 */
[----:B------:R-:W-:Y:S01]  /*2490*/  FSETP.GEU.AND P1, PT, R8, -126, PT ;  /* 0xc2fc00000800780b */ /* 0x000fe20003f2e000 */
[--C-:B------:R-:W-:Y:S01]  /*24a0*/  FFMA R33, R56, UR6, -R20.reuse ;  /* 0x0000000638217c23 */ /* 0x100fe20008000814 */
[----:B------:R-:W-:Y:S01]  /*24b0*/  FMNMX R4, R54, R3, !PT ;  /* 0x0000000336047209 */ /* 0x000fe20007800000 */
[--C-:B------:R-:W-:Y:S01]  /*24c0*/  FFMA R64, R64, UR6, -R20.reuse ;  /* 0x0000000640407c23 */ /* 0x100fe20008000814 */
[--C-:B------:R-:W-:Y:S01]  /*24d0*/  FFMA R65, R65, UR6, -R20.reuse ;  /* 0x0000000641417c23 */ /* 0x100fe20008000814 */
[--C-:B------:R-:W-:Y:S01]  /*24e0*/  FFMA R72, R72, UR6, -R20.reuse ;  /* 0x0000000648487c23 */ /* 0x100fe20008000814 */
[----:B------:R-:W1:Y:S01]  /*24f0*/  MUFU.EX2 R9, R9 ;  /* 0x0000000900097308 */ /* 0x000e620000000800 */
[----:B--2---:R-:W-:Y:S01]  /*2500*/  @!P3 FMUL R0, R0, R0 ;  /* 0x000000000000b220 */ /* 0x004fe20000400000 */
[----:B------:R-:W-:Y:S01]  /*2510*/  FSETP.GEU.AND P3, PT, R32, -126, PT ;  /* 0xc2fc00002000780b */ /* 0x000fe20003f6e000 */
[--C-:B------:R-:W-:Y:S01]  /*2520*/  FFMA R14, R61, UR6, -R20.reuse ;  /* 0x000000063d0e7c23 */ /* 0x100fe20008000814 */
[----:B------:R-:W-:Y:S01]  /*2530*/  FMNMX R3, R55, R4, !PT ;  /* 0x0000000437037209 */ /* 0x000fe20007800000 */
[--C-:B------:R-:W-:Y:S01]  /*2540*/  FFMA R69, R69, UR6, -R20.reuse ;  /* 0x0000000645457c23 */ /* 0x100fe20008000814 */
[--C-:B------:R-:W-:Y:S01]  /*2550*/  FFMA R76, R76, UR6, -R20.reuse ;  /* 0x000000064c4c7c23 */ /* 0x100fe20008000814 */
[----:B------:R-:W-:Y:S01]  /*2560*/  @!P1 FMUL R8, R8, 0.5 ;  /* 0x3f00000008089820 */ /* 0x000fe20000400000 */
[----:B------:R-:W2:Y:S01]  /*2570*/  MUFU.EX2 R13, R13 ;  /* 0x0000000d000d7308 */ /* 0x000ea20000000800 */
[----:B---3--:R-:W-:Y:S01]  /*2580*/  @!P4 FMUL R11, R11, R11 ;  /* 0x0000000b0b0bc220 */ /* 0x008fe20000400000 */
[----:B------:R-:W-:Y:S01]  /*2590*/  FSETP.GEU.AND P4, PT, R21, -126, PT ;  /* 0xc2fc00001500780b */ /* 0x000fe20003f8e000 */
[--C-:B------:R-:W-:Y:S01]  /*25a0*/  FFMA R77, R77, UR6, -R20.reuse ;  /* 0x000000064d4d7c23 */ /* 0x100fe20008000814 */
[----:B------:R-:W-:Y:S01]  /*25b0*/  FMNMX R4, R58, R3, !PT ;  /* 0x000000033a047209 */ /* 0x000fe20007800000 */
[--C-:B------:R-:W-:Y:S01]  /*25c0*/  FFMA R81, R81, UR6, -R20.reuse ;  /* 0x0000000651517c23 */ /* 0x100fe20008000814 */
[--C-:B------:R-:W-:Y:S01]  /*25d0*/  FFMA R68, R68, UR6, -R20.reuse ;  /* 0x0000000644447c23 */ /* 0x100fe20008000814 */
[----:B------:R-:W-:Y:S01]  /*25e0*/  @!P3 FMUL R32, R32, 0.5 ;  /* 0x3f0000002020b820 */ /* 0x000fe20000400000 */
[----:B------:R-:W3:Y:S01]  /*25f0*/  MUFU.EX2 R8, R8 ;  /* 0x0000000800087308 */ /* 0x000ee20000000800 */
[----:B------:R-:W-:Y:S01]  /*2600*/  FMNMX R3, R59, R4, !PT ;  /* 0x000000043b037209 */ /* 0x000fe20007800000 */
[----:B-1----:R-:W-:Y:S01]  /*2610*/  @!P2 FMUL R9, R9, R9 ;  /* 0x000000090909a220 */ /* 0x002fe20000400000 */
[----:B------:R-:W-:Y:S01]  /*2620*/  FSETP.GEU.AND P2, PT, R15, -126, PT ;  /* 0xc2fc00000f00780b */ /* 0x000fe20003f4e000 */
[--C-:B------:R-:W-:Y:S01]  /*2630*/  FFMA R73, R73, UR6, -R20.reuse ;  /* 0x0000000649497c23 */ /* 0x100fe20008000814 */
[----:B------:R-:W-:Y:S01]  /*2640*/  FMNMX R4, R62, R3, !PT ;  /* 0x000000033e047209 */ /* 0x000fe20007800000 */
[--C-:B------:R-:W-:Y:S01]  /*2650*/  FFMA R80, R80, UR6, -R20.reuse ;  /* 0x0000000650507c23 */ /* 0x100fe20008000814 */
[----:B------:R-:W-:Y:S01]  /*2660*/  @!P4 FMUL R21, R21, 0.5 ;  /* 0x3f0000001515c820 */ /* 0x000fe20000400000 */
[----:B------:R-:W1:Y:S01]  /*2670*/  MUFU.EX2 R28, R28 ;  /* 0x0000001c001c7308 */ /* 0x000e620000000800 */
[----:B--2---:R-:W-:Y:S01]  /*2680*/  @!P6 FMUL R13, R13, R13 ;  /* 0x0000000d0d0de220 */ /* 0x004fe20000400000 */
[----:B------:R-:W-:Y:S01]  /*2690*/  FMNMX R3, R63, R4, !PT ;  /* 0x000000043f037209 */ /* 0x000fe20007800000 */
[--C-:B------:R-:W-:Y:S01]  /*26a0*/  FFMA R84, R84, UR6, -R20.reuse ;  /* 0x0000000654547c23 */ /* 0x100fe20008000814 */
[----:B------:R-:W-:Y:S01]  /*26b0*/  FSETP.GEU.AND P6, PT, R23, -126, PT ;  /* 0xc2fc00001700780b */ /* 0x000fe20003fce000 */
[----:B------:R-:W-:Y:S01]  /*26c0*/  FFMA R85, R85, UR6, -R20 ;  /* 0x0000000655557c23 */ /* 0x000fe20008000814 */
[----:B------:R-:W-:-:S02]  /*26d0*/  FMNMX R4, R66, R3, !PT ;  /* 0x0000000342047209 */ /* 0x000fc40007800000 */
[----:B------:R-:W2:Y:S01]  /*26e0*/  MUFU.EX2 R32, R32 ;  /* 0x0000002000207308 */ /* 0x000ea20000000800 */
[----:B---3--:R-:W-:Y:S01]  /*26f0*/  @!P1 FMUL R8, R8, R8 ;  /* 0x0000000808089220 */ /* 0x008fe20000400000 */
[----:B------:R-:W-:Y:S01]  /*2700*/  FSETP.GEU.AND P1, PT, R36, -126, PT ;  /* 0xc2fc00002400780b */ /* 0x000fe20003f2e000 */
[----:B------:R-:W-:Y:S01]  /*2710*/  @!P2 FMUL R15, R15, 0.5 ;  /* 0x3f0000000f0fa820 */ /* 0x000fe20000400000 */
[----:B------:R-:W-:-:S04]  /*2720*/  FMNMX R3, R67, R4, !PT ;  /* 0x0000000443037209 */ /* 0x000fc80007800000 */
[----:B------:R-:W3:Y:S01]  /*2730*/  MUFU.EX2 R21, R21 ;  /* 0x0000001500157308 */ /* 0x000ee20000000800 */
[----:B------:R-:W-:Y:S01]  /*2740*/  FMNMX R4, R70, R3, !PT ;  /* 0x0000000346047209 */ /* 0x000fe20007800000 */
[----:B------:R-:W-:Y:S01]  /*2750*/  @!P6 FMUL R23, R23, 0.5 ;  /* 0x3f0000001717e820 */ /* 0x000fe20000400000 */
[----:B-1----:R-:W-:Y:S01]  /*2760*/  @!P5 FMUL R28, R28, R28 ;  /* 0x0000001c1c1cd220 */ /* 0x002fe20000400000 */
[----:B------:R-:W-:Y:S02]  /*2770*/  FSETP.GEU.AND P5, PT, R10, -126, PT ;  /* 0xc2fc00000a00780b */ /* 0x000fe40003fae000 */
[----:B------:R-:W-:Y:S01]  /*2780*/  FMNMX R3, R71, R4, !PT ;  /* 0x0000000447037209 */ /* 0x000fe20007800000 */
[----:B------:R-:W-:Y:S01]  /*2790*/  @!P1 FMUL R36, R36, 0.5 ;  /* 0x3f00000024249820 */ /* 0x000fe20000400000 */
[----:B------:R-:W1:Y:S01]  /*27a0*/  MUFU.EX2 R15, R15 ;  /* 0x0000000f000f7308 */ /* 0x000e620000000800 */
[----:B--2---:R-:W-:Y:S01]  /*27b0*/  @!P3 FMUL R32, R32, R32 ;  /* 0x000000202020b220 */ /* 0x004fe20000400000 */
[----:B------:R-:W-:-:S02]  /*27c0*/  FMNMX R4, R74, R3, !PT ;  /* 0x000000034a047209 */ /* 0x000fc40007800000 */
[----:B------:R-:W-:Y:S02]  /*27d0*/  FSETP.GEU.AND P3, PT, R12, -126, PT ;  /* 0xc2fc00000c00780b */ /* 0x000fe40003f6e000 */
[----:B------:R-:W-:Y:S02]  /*27e0*/  FMNMX R3, R75, R4, !PT ;  /* 0x000000044b037209 */ /* 0x000fe40007800000 */
[----:B------:R-:W2:Y:S01]  /*27f0*/  MUFU.EX2 R36, R36 ;  /* 0x0000002400247308 */ /* 0x000ea20000000800 */
[----:B---3--:R-:W-:Y:S01]  /*2800*/  @!P4 FMUL R21, R21, R21 ;  /* 0x000000151515c220 */ /* 0x008fe20000400000 */
[----:B------:R-:W-:Y:S01]  /*2810*/  FSETP.GEU.AND P4, PT, R29, -126, PT ;  /* 0xc2fc00001d00780b */ /* 0x000fe20003f8e000 */
[----:B------:R-:W-:Y:S01]  /*2820*/  @!P5 FMUL R10, R10, 0.5 ;  /* 0x3f0000000a0ad820 */ /* 0x000fe20000400000 */
[----:B------:R-:W-:-:S04]  /*2830*/  FMNMX R4, R78, R3, !PT ;  /* 0x000000034e047209 */ /* 0x000fc80007800000 */
[----:B------:R-:W3:Y:S01]  /*2840*/  MUFU.EX2 R23, R23 ;  /* 0x0000001700177308 */ /* 0x000ee20000000800 */
[----:B-1----:R-:W-:Y:S01]  /*2850*/  @!P2 FMUL R15, R15, R15 ;  /* 0x0000000f0f0fa220 */ /* 0x002fe20000400000 */
[----:B------:R-:W-:Y:S01]  /*2860*/  FMNMX R3, R79, R4, !PT ;  /* 0x000000044f037209 */ /* 0x000fe20007800000 */
[----:B------:R-:W-:Y:S01]  /*2870*/  @!P3 FMUL R12, R12, 0.5 ;  /* 0x3f0000000c0cb820 */ /* 0x000fe20000400000 */
[----:B------:R-:W-:Y:S02]  /*2880*/  FSETP.GEU.AND P2, PT, R25, -126, PT ;  /* 0xc2fc00001900780b */ /* 0x000fe40003f4e000 */
[----:B------:R-:W-:Y:S01]  /*2890*/  FMNMX R4, R82, R3, !PT ;  /* 0x0000000352047209 */ /* 0x000fe20007800000 */
[----:B------:R-:W-:Y:S01]  /*28a0*/  @!P4 FMUL R29, R29, 0.5 ;  /* 0x3f0000001d1dc820 */ /* 0x000fe20000400000 */
[----:B------:R-:W1:Y:S01]  /*28b0*/  MUFU.EX2 R10, R10 ;  /* 0x0000000a000a7308 */ /* 0x000e620000000800 */
[----:B--2---:R-:W-:Y:S01]  /*28c0*/  @!P1 FMUL R36, R36, R36 ;  /* 0x0000002424249220 */ /* 0x004fe20000400000 */
[----:B------:R-:W-:-:S02]  /*28d0*/  FSETP.GEU.AND P1, PT, R37, -126, PT ;  /* 0xc2fc00002500780b */ /* 0x000fc40003f2e000 */
[----:B------:R-:W-:-:S04]  /*28e0*/  FMNMX R3, R83, R4, !PT ;  /* 0x0000000453037209 */ /* 0x000fc80007800000 */
[----:B------:R-:W2:Y:S01]  /*28f0*/  MUFU.EX2 R12, R12 ;  /* 0x0000000c000c7308 */ /* 0x000ea20000000800 */
[----:B---3--:R-:W-:Y:S01]  /*2900*/  @!P6 FMUL R23, R23, R23 ;  /* 0x000000171717e220 */ /* 0x008fe20000400000 */
[----:B------:R-:W-:Y:S01]  /*2910*/  FSETP.GEU.AND P6, PT, R40, -126, PT ;  /* 0xc2fc00002800780b */ /* 0x000fe20003fce000 */
[----:B------:R-:W-:Y:S01]  /*2920*/  @!P2 FMUL R25, R25, 0.5 ;  /* 0x3f0000001919a820 */ /* 0x000fe20000400000 */
[----:B------:R-:W-:-:S03]  /*2930*/  FMNMX R4, R86, R3, !PT ;  /* 0x0000000356047209 */ /* 0x000fc60007800000 */
[----:B------:R-:W-:Y:S01]  /*2940*/  @!P1 FMUL R37, R37, 0.5 ;  /* 0x3f00000025259820 */ /* 0x000fe20000400000 */
[----:B------:R-:W3:Y:S01]  /*2950*/  MUFU.EX2 R29, R29 ;  /* 0x0000001d001d7308 */ /* 0x000ee20000000800 */
[----:B------:R-:W-:Y:S01]  /*2960*/  FMNMX R4, R87, R4, !PT ;  /* 0x0000000457047209 */ /* 0x000fe20007800000 */
[----:B-1----:R-:W-:Y:S01]  /*2970*/  @!P5 FMUL R10, R10, R10 ;  /* 0x0000000a0a0ad220 */ /* 0x002fe20000400000 */
[----:B------:R-:W-:-:S03]  /*2980*/  FSETP.GEU.AND P5, PT, R33, -126, PT ;  /* 0xc2fc00002100780b */ /* 0x000fc60003fae000 */
[----:B------:R-:W1:Y:S01]  /*2990*/  SHFL.BFLY PT, R3, R4, 0x1, 0x1f ;  /* 0x0c201f0004037f89 */ /* 0x000e6200000e0000 */
[----:B------:R-:W-:Y:S01]  /*29a0*/  @!P6 FMUL R40, R40, 0.5 ;  /* 0x3f0000002828e820 */ /* 0x000fe20000400000 */
[----:B------:R-:W4:Y:S01]  /*29b0*/  MUFU.EX2 R37, R37 ;  /* 0x0000002500257308 */ /* 0x000f220000000800 */
[----:B--2---:R-:W-:Y:S01]  /*29c0*/  @!P3 FMUL R12, R12, R12 ;  /* 0x0000000c0c0cb220 */ /* 0x004fe20000400000 */
[----:B------:R-:W-:-:S06]  /*29d0*/  FSETP.GEU.AND P3, PT, R64, -126, PT ;  /* 0xc2fc00004000780b */ /* 0x000fcc0003f6e000 */
[----:B------:R-:W2:Y:S01]  /*29e0*/  MUFU.EX2 R25, R25 ;  /* 0x0000001900197308 */ /* 0x000ea20000000800 */
[----:B---3--:R-:W-:Y:S01]  /*29f0*/  @!P4 FMUL R29, R29, R29 ;  /* 0x0000001d1d1dc220 */ /* 0x008fe20000400000 */
[----:B------:R-:W-:Y:S01]  /*2a00*/  FSETP.GEU.AND P4, PT, R65, -126, PT ;  /* 0xc2fc00004100780b */ /* 0x000fe20003f8e000 */
[----:B------:R-:W-:-:S04]  /*2a10*/  @!P5 FMUL R33, R33, 0.5 ;  /* 0x3f0000002121d820 */ /* 0x000fc80000400000 */
[----:B------:R-:W-:Y:S01]  /*2a20*/  @!P3 FMUL R64, R64, 0.5 ;  /* 0x3f0000004040b820 */ /* 0x000fe20000400000 */
[----:B------:R-:W3:Y:S01]  /*2a30*/  MUFU.EX2 R40, R40 ;  /* 0x0000002800287308 */ /* 0x000ee20000000800 */
[----:B----4-:R-:W-:Y:S01]  /*2a40*/  @!P1 FMUL R37, R37, R37 ;  /* 0x0000002525259220 */ /* 0x010fe20000400000 */
[----:B------:R-:W-:Y:S02]  /*2a50*/  FSETP.GEU.AND P1, PT, R72, -126, PT ;  /* 0xc2fc00004800780b */ /* 0x000fe40003f2e000 */
[----:B-1----:R-:W-:-:S03]  /*2a60*/  FMNMX R3, R4, R3, !PT ;  /* 0x0000000304037209 */ /* 0x002fc60007800000 */
[----:B------:R-:W-:Y:S01]  /*2a70*/  @!P4 FMUL R65, R65, 0.5 ;  /* 0x3f0000004141c820 */ /* 0x000fe20000400000 */
[----:B------:R-:W1:Y:S01]  /*2a80*/  MUFU.EX2 R41, R64 ;  /* 0x0000004000297308 */ /* 0x000e620000000800 */
[----:B--2---:R-:W-:Y:S01]  /*2a90*/  @!P2 FMUL R25, R25, R25 ;  /* 0x000000191919a220 */ /* 0x004fe20000400000 */
[----:B------:R-:W-:Y:S01]  /*2aa0*/  FSETP.GEU.AND P2, PT, R14, -126, PT ;  /* 0xc2fc00000e00780b */ /* 0x000fe20003f4e000 */
[----:B------:R-:W2:Y:S04]  /*2ab0*/  SHFL.BFLY PT, R6, R3, 0x2, 0x1f ;  /* 0x0c401f0003067f89 */ /* 0x000ea800000e0000 */
[----:B------:R-:W-:Y:S01]  /*2ac0*/  @!P1 FMUL R72, R72, 0.5 ;  /* 0x3f00000048489820 */ /* 0x000fe20000400000 */
[----:B------:R-:W4:Y:S01]  /*2ad0*/  MUFU.EX2 R44, R65 ;  /* 0x00000041002c7308 */ /* 0x000f220000000800 */
[----:B---3--:R-:W-:Y:S01]  /*2ae0*/  @!P6 FMUL R40, R40, R40 ;  /* 0x000000282828e220 */ /* 0x008fe20000400000 */
[----:B------:R-:W-:-:S05]  /*2af0*/  FSETP.GEU.AND P6, PT, R69, -126, PT ;  /* 0xc2fc00004500780b */ /* 0x000fca0003fce000 */
[----:B------:R-:W-:Y:S01]  /*2b00*/  @!P2 FMUL R14, R14, 0.5 ;  /* 0x3f0000000e0ea820 */ /* 0x000fe20000400000 */
[----:B------:R-:W3:Y:S01]  /*2b10*/  MUFU.EX2 R49, R72 ;  /* 0x0000004800317308 */ /* 0x000ee20000000800 */
[----:B-1----:R-:W-:Y:S01]  /*2b20*/  @!P3 FMUL R41, R41, R41 ;  /* 0x000000292929b220 */ /* 0x002fe20000400000 */
[----:B------:R-:W-:-:S05]  /*2b30*/  FSETP.GEU.AND P3, PT, R76, -126, PT ;  /* 0xc2fc00004c00780b */ /* 0x000fca0003f6e000 */
[----:B------:R-:W-:Y:S01]  /*2b40*/  @!P6 FMUL R69, R69, 0.5 ;  /* 0x3f0000004545e820 */ /* 0x000fe20000400000 */
[----:B------:R-:W1:Y:S01]  /*2b50*/  MUFU.EX2 R33, R33 ;  /* 0x0000002100217308 */ /* 0x000e620000000800 */
[----:B----4-:R-:W-:Y:S01]  /*2b60*/  @!P4 FMUL R44, R44, R44 ;  /* 0x0000002c2c2cc220 */ /* 0x010fe20000400000 */
[----:B------:R-:W-:Y:S02]  /*2b70*/  FSETP.GEU.AND P4, PT, R77, -126, PT ;  /* 0xc2fc00004d00780b */ /* 0x000fe40003f8e000 */
[----:B--2---:R-:W-:-:S03]  /*2b80*/  FMNMX R6, R3, R6, !PT ;  /* 0x0000000603067209 */ /* 0x004fc60007800000 */
[----:B------:R-:W-:Y:S01]  /*2b90*/  @!P3 FMUL R76, R76, 0.5 ;  /* 0x3f0000004c4cb820 */ /* 0x000fe20000400000 */
[----:B------:R-:W2:Y:S01]  /*2ba0*/  MUFU.EX2 R14, R14 ;  /* 0x0000000e000e7308 */ /* 0x000ea20000000800 */
        /* <DEDUP_REMOVED lines=8> */
[----:B--2---:R-:W-:Y:S01]  /*2c30*/  @!P2 FMUL R14, R14, R14 ;  /* 0x0000000e0e0ea220 */ /* 0x004fe20000400000 */
[----:B------:R-:W-:-:S05]  /*2c40*/  FSETP.GEU.AND P2, PT, R73, -126, PT ;  /* 0xc2fc00004900780b */ /* 0x000fca0003f4e000 */
[----:B------:R-:W-:Y:S01]  /*2c50*/  @!P5 FMUL R68, R68, 0.5 ;  /* 0x3f0000004444d820 */ /* 0x000fe20000400000 */
[----:B------:R-:W2:Y:S01]  /*2c60*/  MUFU.EX2 R56, R77 ;  /* 0x0000004d00387308 */ /* 0x000ea20000000800 */
[----:B---3--:R-:W-:Y:S01]  /*2c70*/  @!P6 FMUL R48, R48, R48 ;  /* 0x000000303030e220 */ /* 0x008fe20000400000 */
[----:B------:R-:W-:-:S04]  /*2c80*/  FSETP.NEU.AND P6, PT, R6, -INF , PT ;  /* 0xff8000000600780b */ /* 0x000fc80003fcd000 */
[----:B------:R-:W-:Y:S01]  /*2c90*/  FSEL R3, R6, RZ, P6 ;  /* 0x000000ff06037208 */ /* 0x000fe20003000000 */
[----:B------:R-:W-:Y:S01]  /*2ca0*/  @!P2 FMUL R73, R73, 0.5 ;  /* 0x3f0000004949a820 */ /* 0x000fe20000400000 */
[----:B------:R-:W3:Y:S01]  /*2cb0*/  MUFU.EX2 R20, R81 ;  /* 0x0000005100147308 */ /* 0x000ee20000000800 */
[----:B-1----:R-:W-:Y:S01]  /*2cc0*/  @!P3 FMUL R53, R53, R53 ;  /* 0x000000353535b220 */ /* 0x002fe20000400000 */
[----:B------:R-:W-:Y:S01]  /*2cd0*/  FSETP.GEU.AND P6, PT, R84, -126, PT ;  /* 0xc2fc00005400780b */ /* 0x000fe20003fce000 */
[----:B------:R-:W-:-:S04]  /*2ce0*/  FMUL R3, R3, UR6 ;  /* 0x0000000603037c20 */ /* 0x000fc80008400000 */
[--C-:B------:R-:W-:Y:S01]  /*2cf0*/  FFMA R26, R26, UR6, -R3.reuse ;  /* 0x000000061a1a7c23 */ /* 0x100fe20008000803 */
[----:B------:R-:W1:Y:S01]  /*2d00*/  MUFU.EX2 R45, R68 ;  /* 0x00000044002d7308 */ /* 0x000e620000000800 */
[--C-:B------:R-:W-:Y:S01]  /*2d10*/  FFMA R4, R27, UR6, -R3.reuse ;  /* 0x000000061b047c23 */ /* 0x100fe20008000803 */
[--C-:B------:R-:W-:Y:S01]  /*2d20*/  FFMA R61, R31, UR6, -R3.reuse ;  /* 0x000000061f3d7c23 */ /* 0x100fe20008000803 */
[----:B--2---:R-:W-:Y:S01]  /*2d30*/  @!P4 FMUL R56, R56, R56 ;  /* 0x000000383838c220 */ /* 0x004fe20000400000 */
[----:B------:R-:W-:Y:S01]  /*2d40*/  FSETP.GEU.AND P3, PT, R26, -126, PT ;  /* 0xc2fc00001a00780b */ /* 0x000fe20003f6e000 */
[--C-:B------:R-:W-:Y:S01]  /*2d50*/  FFMA R38, R38, UR6, -R3.reuse ;  /* 0x0000000626267c23 */ /* 0x100fe20008000803 */
[----:B------:R-:W-:Y:S01]  /*2d60*/  FSETP.GEU.AND P4, PT, R4, -126, PT ;  /* 0xc2fc00000400780b */ /* 0x000fe20003f8e000 */
[----:B------:R-:W-:Y:S01]  /*2d70*/  @!P6 FMUL R84, R84, 0.5 ;  /* 0x3f0000005454e820 */ /* 0x000fe20000400000 */
[----:B------:R-:W2:Y:S01]  /*2d80*/  MUFU.EX2 R52, R73 ;  /* 0x0000004900347308 */ /* 0x000ea20000000800 */
[----:B---3--:R-:W-:Y:S01]  /*2d90*/  @!P1 FMUL R20, R20, R20 ;  /* 0x0000001414149220 */ /* 0x008fe20000400000 */
[----:B------:R-:W-:Y:S01]  /*2da0*/  FSETP.GEU.AND P1, PT, R61, -126, PT ;  /* 0xc2fc00003d00780b */ /* 0x000fe20003f2e000 */
[--C-:B------:R-:W-:Y:S01]  /*2db0*/  FFMA R30, R30, UR6, -R3.reuse ;  /* 0x000000061e1e7c23 */ /* 0x100fe20008000803 */
[--C-:B------:R-:W-:Y:S01]  /*2dc0*/  FFMA R34, R34, UR6, -R3.reuse ;  /* 0x0000000622227c23 */ /* 0x100fe20008000803 */
[--C-:B------:R-:W-:Y:S01]  /*2dd0*/  FFMA R65, R35, UR6, -R3.reuse ;  /* 0x0000000623417c23 */ /* 0x100fe20008000803 */
[--C-:B------:R-:W-:Y:S01]  /*2de0*/  FFMA R50, R50, UR6, -R3.reuse ;  /* 0x0000000632327c23 */ /* 0x100fe20008000803 */
[--C-:B------:R-:W-:Y:S01]  /*2df0*/  FFMA R42, R42, UR6, -R3.reuse ;  /* 0x000000062a2a7c23 */ /* 0x100fe20008000803 */
[----:B------:R-:W3:Y:S01]  /*2e00*/  MUFU.EX2 R27, R84 ;  /* 0x00000054001b7308 */ /* 0x000ee20000000800 */
[----:B-1----:R-:W-:Y:S01]  /*2e10*/  @!P5 FMUL R45, R45, R45 ;  /* 0x0000002d2d2dd220 */ /* 0x002fe20000400000 */
[----:B------:R-:W-:Y:S01]  /*2e20*/  FSETP.GEU.AND P5, PT, R80, -126, PT ;  /* 0xc2fc00005000780b */ /* 0x000fe20003fae000 */
[----:B------:R-:W-:Y:S01]  /*2e30*/  @!P3 FMUL R26, R26, 0.5 ;  /* 0x3f0000001a1ab820 */ /* 0x000fe20000400000 */
[----:B------:R-:W-:Y:S01]  /*2e40*/  @!P4 FMUL R4, R4, 0.5 ;  /* 0x3f0000000404c820 */ /* 0x000fe20000400000 */
[--C-:B------:R-:W-:Y:S01]  /*2e50*/  FFMA R46, R46, UR6, -R3.reuse ;  /* 0x000000062e2e7c23 */ /* 0x100fe20008000803 */
[--C-:B------:R-:W-:Y:S01]  /*2e60*/  FFMA R63, R63, UR6, -R3.reuse ;  /* 0x000000063f3f7c23 */ /* 0x100fe20008000803 */
[----:B------:R-:W-:Y:S01]  /*2e70*/  @!P1 FMUL R61, R61, 0.5 ;  /* 0x3f0000003d3d9820 */ /* 0x000fe20000400000 */
[----:B------:R1:W4:Y:S01]  /*2e80*/  MUFU.EX2 R31, R26 ;  /* 0x0000001a001f7308 */ /* 0x0003220000000800 */
[----:B--2---:R-:W-:Y:S01]  /*2e90*/  @!P2 FMUL R52, R52, R52 ;  /* 0x000000343434a220 */ /* 0x004fe20000400000 */
[----:B------:R-:W-:Y:S01]  /*2ea0*/  FSETP.GEU.AND P2, PT, R85, -126, PT ;  /* 0xc2fc00005500780b */ /* 0x000fe20003f4e000 */
[--C-:B------:R-:W-:Y:S01]  /*2eb0*/  FFMA R67, R67, UR6, -R3.reuse ;  /* 0x0000000643437c23 */ /* 0x100fe20008000803 */
[--C-:B------:R-:W-:Y:S01]  /*2ec0*/  FFMA R54, R54, UR6, -R3.reuse ;  /* 0x0000000636367c23 */ /* 0x100fe20008000803 */
[--C-:B------:R-:W-:Y:S01]  /*2ed0*/  FFMA R75, R75, UR6, -R3.reuse ;  /* 0x000000064b4b7c23 */ /* 0x100fe20008000803 */
[--C-:B------:R-:W-:Y:S01]  /*2ee0*/  FFMA R83, R83, UR6, -R3.reuse ;  /* 0x0000000653537c23 */ /* 0x100fe20008000803 */
[----:B------:R-:W-:Y:S01]  /*2ef0*/  @!P5 FMUL R80, R80, 0.5 ;  /* 0x3f0000005050d820 */ /* 0x000fe20000400000 */
[----:B------:R2:W5:Y:S01]  /*2f00*/  MUFU.EX2 R64, R4 ;  /* 0x0000000400407308 */ /* 0x0005620000000800 */
[--C-:B-1----:R-:W-:Y:S01]  /*2f10*/  FFMA R26, R43, UR6, -R3.reuse ;  /* 0x000000062b1a7c23 */ /* 0x102fe20008000803 */
[----:B---3--:R-:W-:Y:S01]  /*2f20*/  @!P6 FMUL R27, R27, R27 ;  /* 0x0000001b1b1be220 */ /* 0x008fe20000400000 */
[----:B------:R-:W-:Y:S01]  /*2f30*/  FSETP.GEU.AND P6, PT, R34, -126, PT ;  /* 0xc2fc00002200780b */ /* 0x000fe20003fce000 */
[--C-:B------:R-:W-:Y:S01]  /*2f40*/  FFMA R71, R71, UR6, -R3.reuse ;  /* 0x0000000647477c23 */ /* 0x100fe20008000803 */
[--C-:B------:R-:W-:Y:S01]  /*2f50*/  FFMA R78, R78, UR6, -R3.reuse ;  /* 0x000000064e4e7c23 */ /* 0x100fe20008000803 */
[--C-:B------:R-:W-:Y:S01]  /*2f60*/  FFMA R79, R79, UR6, -R3.reuse ;  /* 0x000000064f4f7c23 */ /* 0x100fe20008000803 */
[----:B------:R-:W-:Y:S01]  /*2f70*/  @!P2 FMUL R85, R85, 0.5 ;  /* 0x3f0000005555a820 */ /* 0x000fe20000400000 */
[----:B------:R-:W1:Y:S01]  /*2f80*/  MUFU.EX2 R68, R61 ;  /* 0x0000003d00447308 */ /* 0x000e620000000800 */
[--C-:B--2---:R-:W-:Y:S01]  /*2f90*/  FFMA R4, R39, UR6, -R3.reuse ;  /* 0x0000000627047c23 */ /* 0x104fe20008000803 */
[----:B----4-:R-:W-:Y:S01]  /*2fa0*/  @!P3 FMUL R31, R31, R31 ;  /* 0x0000001f1f1fb220 */ /* 0x010fe20000400000 */
[----:B------:R-:W-:Y:S01]  /*2fb0*/  FSETP.GEU.AND P3, PT, R38, -126, PT ;  /* 0xc2fc00002600780b */ /* 0x000fe20003f6e000 */
[----:B------:R-:W-:Y:S01]  /*2fc0*/  FFMA R86, R86, UR6, -R3 ;  /* 0x0000000656567c23 */ /* 0x000fe20008000803 */
[----:B------:R-:W-:-:S03]  /*2fd0*/  FADD R73, R25, R20 ;  /* 0x0000001419497221 */ /* 0x000fc60000000000 */
[----:B------:R-:W2:Y:S01]  /*2fe0*/  MUFU.EX2 R57, R80 ;  /* 0x0000005000397308 */ /* 0x000ea20000000800 */
[----:B-----5:R-:W-:Y:S01]  /*2ff0*/  @!P4 FMUL R64, R64, R64 ;  /* 0x000000404040c220 */ /* 0x020fe20000400000 */
[----:B------:R-:W-:Y:S01]  /*3000*/  FSETP.GEU.AND P4, PT, R4, -126, PT ;  /* 0xc2fc00000400780b */ /* 0x000fe20003f8e000 */
[----:B------:R-:W-:-:S05]  /*3010*/  @!P6 FMUL R34, R34, 0.5 ;  /* 0x3f0000002222e820 */ /* 0x000fca0000400000 */
[----:B------:R-:W3:Y:S01]  /*3020*/  MUFU.EX2 R60, R85 ;  /* 0x00000055003c7308 */ /* 0x000ee20000000800 */
[----:B-1----:R-:W-:Y:S01]  /*3030*/  @!P1 FMUL R68, R68, R68 ;  /* 0x0000004444449220 */ /* 0x002fe20000400000 */
[----:B------:R-:W-:Y:S01]  /*3040*/  FSETP.GEU.AND P1, PT, R26, -126, PT ;  /* 0xc2fc00001a00780b */ /* 0x000fe20003f2e000 */
[----:B------:R-:W-:-:S04]  /*3050*/  @!P3 FMUL R38, R38, 0.5 ;  /* 0x3f0000002626b820 */ /* 0x000fc80000400000 */
[----:B------:R-:W-:Y:S01]  /*3060*/  @!P4 FMUL R4, R4, 0.5 ;  /* 0x3f0000000404c820 */ /* 0x000fe20000400000 */
[----:B------:R1:W4:Y:S01]  /*3070*/  MUFU.EX2 R43, R38 ;  /* 0x00000026002b7308 */ /* 0x0003220000000800 */
[----:B--2---:R-:W-:Y:S01]  /*3080*/  @!P5 FMUL R57, R57, R57 ;  /* 0x000000393939d220 */ /* 0x004fe20000400000 */
[----:B------:R-:W-:-:S03]  /*3090*/  FSETP.GEU.AND P5, PT, R30, -126, PT ;  /* 0xc2fc00001e00780b */ /* 0x000fc60003fae000 */
[----:B------:R-:W-:Y:S01]  /*30a0*/  FADD R69, R36, R57 ;  /* 0x0000003924457221 */ /* 0x000fe20000000000 */
[----:B------:R-:W-:Y:S01]  /*30b0*/  F2FP.BF16.F32.PACK_AB R36, R25, R36 ;  /* 0x000000241924723e */ /* 0x000fe200000010ff */
[----:B------:R-:W-:Y:S01]  /*30c0*/  @!P1 FMUL R26, R26, 0.5 ;  /* 0x3f0000001a1a9820 */ /* 0x000fe20000400000 */
[----:B------:R2:W5:Y:S01]  /*30d0*/  MUFU.EX2 R76, R4 ;  /* 0x00000004004c7308 */ /* 0x0005620000000800 */
[----:B---3--:R-:W-:Y:S01]  /*30e0*/  @!P2 FMUL R60, R60, R60 ;  /* 0x0000003c3c3ca220 */ /* 0x008fe20000400000 */
[----:B------:R-:W-:Y:S01]  /*30f0*/  FSETP.GEU.AND P2, PT, R65, -126, PT ;  /* 0xc2fc00004100780b */ /* 0x000fe20003f4e000 */
[----:B-1----:R-:W-:Y:S01]  /*3100*/  FFMA R38, R62, UR6, -R3 ;  /* 0x000000063e267c23 */ /* 0x002fe20008000803 */
[----:B------:R-:W-:-:S03]  /*3110*/  F2FP.BF16.F32.PACK_AB R25, R64, R31 ;  /* 0x0000001f4019723e */ /* 0x000fc600000010ff */
[----:B------:R-:W-:Y:S01]  /*3120*/  @!P5 FMUL R30, R30, 0.5 ;  /* 0x3f0000001e1ed820 */ /* 0x000fe20000400000 */
[----:B------:R1:W3:Y:S01]  /*3130*/  MUFU.EX2 R80, R26 ;  /* 0x0000001a00507308 */ /* 0x0002e20000000800 */
[----:B--2---:R-:W-:Y:S01]  /*3140*/  FFMA R4, R51, UR6, -R3 ;  /* 0x0000000633047c23 */ /* 0x004fe20008000803 */
[----:B----4-:R-:W-:Y:S01]  /*3150*/  @!P3 FMUL R43, R43, R43 ;  /* 0x0000002b2b2bb220 */ /* 0x010fe20000400000 */
[----:B------:R-:W-:-:S04]  /*3160*/  FSETP.GEU.AND P3, PT, R50, -126, PT ;  /* 0xc2fc00003200780b */ /* 0x000fc80003f6e000 */
[----:B------:R-:W-:Y:S01]  /*3170*/  @!P2 FMUL R65, R65, 0.5 ;  /* 0x3f0000004141a820 */ /* 0x000fe20000400000 */
[----:B------:R2:W4:Y:S01]  /*3180*/  MUFU.EX2 R35, R30 ;  /* 0x0000001e00237308 */ /* 0x0005220000000800 */
[----:B-1----:R-:W-:Y:S01]  /*3190*/  FFMA R26, R55, UR6, -R3 ;  /* 0x00000006371a7c23 */ /* 0x002fe20008000803 */
[----:B-----5:R-:W-:Y:S01]  /*31a0*/  @!P4 FMUL R76, R76, R76 ;  /* 0x0000004c4c4cc220 */ /* 0x020fe20000400000 */
[----:B------:R-:W-:-:S05]  /*31b0*/  FSETP.GEU.AND P4, PT, R4, -126, PT ;  /* 0xc2fc00000400780b */ /* 0x000fca0003f8e000 */
[----:B------:R1:W5:Y:S01]  /*31c0*/  MUFU.EX2 R39, R34 ;  /* 0x0000002200277308 */ /* 0x0003620000000800 */
[----:B---3--:R-:W-:Y:S01]  /*31d0*/  @!P1 FMUL R80, R80, R80 ;  /* 0x0000005050509220 */ /* 0x008fe20000400000 */
[----:B------:R-:W-:Y:S01]  /*31e0*/  FSETP.GEU.AND P1, PT, R26, -126, PT ;  /* 0xc2fc00001a00780b */ /* 0x000fe20003f2e000 */
[----:B--2---:R-:W-:Y:S01]  /*31f0*/  FFMA R30, R47, UR6, -R3 ;  /* 0x000000062f1e7c23 */ /* 0x004fe20008000803 */
[----:B------:R-:W-:-:S04]  /*3200*/  @!P3 FMUL R50, R50, 0.5 ;  /* 0x3f0000003232b820 */ /* 0x000fc80000400000 */
[----:B------:R2:W3:Y:S01]  /*3210*/  MUFU.EX2 R72, R65 ;  /* 0x0000004100487308 */ /* 0x0004e20000000800 */
[----:B----4-:R-:W-:Y:S01]  /*3220*/  @!P5 FMUL R35, R35, R35 ;  /* 0x000000232323d220 */ /* 0x010fe20000400000 */
[----:B------:R-:W-:Y:S01]  /*3230*/  FSETP.GEU.AND P5, PT, R42, -126, PT ;  /* 0xc2fc00002a00780b */ /* 0x000fe20003fae000 */
[----:B------:R-:W-:Y:S01]  /*3240*/  @!P4 FMUL R4, R4, 0.5 ;  /* 0x3f0000000404c820 */ /* 0x000fe20000400000 */
[----:B-1----:R-:W-:-:S03]  /*3250*/  FFMA R34, R58, UR6, -R3 ;  /* 0x000000063a227c23 */ /* 0x002fc60008000803 */
[----:B------:R-:W-:Y:S01]  /*3260*/  @!P1 FMUL R26, R26, 0.5 ;  /* 0x3f0000001a1a9820 */ /* 0x000fe20000400000 */
[----:B------:R-:W1:Y:S01]  /*3270*/  MUFU.EX2 R55, R50 ;  /* 0x0000003200377308 */ /* 0x000e620000000800 */
[----:B-----5:R-:W-:Y:S01]  /*3280*/  @!P6 FMUL R39, R39, R39 ;  /* 0x000000272727e220 */ /* 0x020fe20000400000 */
[----:B------:R-:W-:Y:S01]  /*3290*/  FSETP.GEU.AND P6, PT, R46, -126, PT ;  /* 0xc2fc00002e00780b */ /* 0x000fe20003fce000 */
[----:B--2---:R-:W-:Y:S01]  /*32a0*/  FADD R65, R32, R49 ;  /* 0x0000003120417221 */ /* 0x004fe20000000000 */
[----:B------:R-:W-:-:S03]  /*32b0*/  F2FP.BF16.F32.PACK_AB R32, R21, R32 ;  /* 0x000000201520723e */ /* 0x000fc600000010ff */
[----:B------:R-:W-:Y:S01]  /*32c0*/  @!P5 FMUL R42, R42, 0.5 ;  /* 0x3f0000002a2ad820 */ /* 0x000fe20000400000 */
[----:B------:R2:W4:Y:S01]  /*32d0*/  MUFU.EX2 R58, R4 ;  /* 0x00000004003a7308 */ /* 0x0005220000000800 */
[----:B---3--:R-:W-:Y:S01]  /*32e0*/  @!P2 FMUL R72, R72, R72 ;  /* 0x000000484848a220 */ /* 0x008fe20000400000 */
[----:B------:R-:W-:-:S05]  /*32f0*/  FSETP.GEU.AND P2, PT, R30, -126, PT ;  /* 0xc2fc00001e00780b */ /* 0x000fca0003f4e000 */
[----:B------:R-:W-:Y:S01]  /*3300*/  @!P6 FMUL R46, R46, 0.5 ;  /* 0x3f0000002e2ee820 */ /* 0x000fe20000400000 */
[----:B------:R3:W5:Y:S01]  /*3310*/  MUFU.EX2 R62, R26 ;  /* 0x0000001a003e7308 */ /* 0x0007620000000800 */
[----:B-1----:R-:W-:Y:S01]  /*3320*/  @!P3 FMUL R55, R55, R55 ;  /* 0x000000373737b220 */ /* 0x002fe20000400000 */
[----:B------:R-:W-:Y:S01]  /*3330*/  FSETP.GEU.AND P3, PT, R38, -126, PT ;  /* 0xc2fc00002600780b */ /* 0x000fe20003f6e000 */
[----:B--2---:R-:W-:-:S04]  /*3340*/  FFMA R4, R66, UR6, -R3 ;  /* 0x0000000642047c23 */ /* 0x004fc80008000803 */
[----:B------:R-:W-:Y:S01]  /*3350*/  @!P2 FMUL R30, R30, 0.5 ;  /* 0x3f0000001e1ea820 */ /* 0x000fe20000400000 */
[----:B------:R-:W1:Y:S01]  /*3360*/  MUFU.EX2 R47, R42 ;  /* 0x0000002a002f7308 */ /* 0x000e620000000800 */
[----:B----4-:R-:W-:Y:S01]  /*3370*/  @!P4 FMUL R58, R58, R58 ;  /* 0x0000003a3a3ac220 */ /* 0x010fe20000400000 */
[----:B------:R-:W-:Y:S01]  /*3380*/  FSETP.GEU.AND P4, PT, R63, -126, PT ;  /* 0xc2fc00003f00780b */ /* 0x000fe20003f8e000 */
[----:B---3--:R-:W-:-:S04]  /*3390*/  FFMA R26, R70, UR6, -R3 ;  /* 0x00000006461a7c23 */ /* 0x008fc80008000803 */
[----:B------:R-:W-:Y:S01]  /*33a0*/  @!P3 FMUL R38, R38, 0.5 ;  /* 0x3f0000002626b820 */ /* 0x000fe20000400000 */
[----:B------:R-:W2:Y:S01]  /*33b0*/  MUFU.EX2 R51, R46 ;  /* 0x0000002e00337308 */ /* 0x000ea20000000800 */
[----:B-----5:R-:W-:Y:S01]  /*33c0*/  @!P1 FMUL R62, R62, R62 ;  /* 0x0000003e3e3e9220 */ /* 0x020fe20000400000 */
[----:B------:R-:W-:-:S05]  /*33d0*/  FSETP.GEU.AND P1, PT, R67, -126, PT ;  /* 0xc2fc00004300780b */ /* 0x000fca0003f2e000 */
[----:B------:R-:W-:Y:S01]  /*33e0*/  @!P4 FMUL R63, R63, 0.5 ;  /* 0x3f0000003f3fc820 */ /* 0x000fe20000400000 */
[----:B------:R3:W4:Y:S01]  /*33f0*/  MUFU.EX2 R84, R30 ;  /* 0x0000001e00547308 */ /* 0x0007220000000800 */
[----:B-1----:R-:W-:Y:S01]  /*3400*/  @!P5 FMUL R47, R47, R47 ;  /* 0x0000002f2f2fd220 */ /* 0x002fe20000400000 */
[----:B------:R-:W-:-:S05]  /*3410*/  FSETP.GEU.AND P5, PT, R54, -126, PT ;  /* 0xc2fc00003600780b */ /* 0x000fca0003fae000 */
[----:B------:R-:W-:Y:S01]  /*3420*/  @!P1 FMUL R67, R67, 0.5 ;  /* 0x3f00000043439820 */ /* 0x000fe20000400000 */
[----:B------:R-:W1:Y:S01]  /*3430*/  MUFU.EX2 R66, R38 ;  /* 0x0000002600427308 */ /* 0x000e620000000800 */
[----:B--2---:R-:W-:Y:S01]  /*3440*/  @!P6 FMUL R51, R51, R51 ;  /* 0x000000333333e220 */ /* 0x004fe20000400000 */
[----:B------:R-:W-:Y:S01]  /*3450*/  FSETP.GEU.AND P6, PT, R34, -126, PT ;  /* 0xc2fc00002200780b */ /* 0x000fe20003fce000 */
[----:B---3--:R-:W-:-:S04]  /*3460*/  FFMA R30, R59, UR6, -R3 ;  /* 0x000000063b1e7c23 */ /* 0x008fc80008000803 */
[----:B------:R-:W-:Y:S01]  /*3470*/  @!P5 FMUL R54, R54, 0.5 ;  /* 0x3f0000003636d820 */ /* 0x000fe20000400000 */
[----:B------:R-:W2:Y:S01]  /*3480*/  MUFU.EX2 R63, R63 ;  /* 0x0000003f003f7308 */ /* 0x000ea20000000800 */
[----:B----4-:R-:W-:Y:S01]  /*3490*/  @!P2 FMUL R84, R84, R84 ;  /* 0x000000545454a220 */ /* 0x010fe20000400000 */
[----:B------:R-:W-:-:S05]  /*34a0*/  FSETP.GEU.AND P2, PT, R30, -126, PT ;  /* 0xc2fc00001e00780b */ /* 0x000fca0003f4e000 */
[----:B------:R-:W-:Y:S01]  /*34b0*/  @!P6 FMUL R34, R34, 0.5 ;  /* 0x3f0000002222e820 */ /* 0x000fe20000400000 */
[----:B------:R-:W3:Y:S01]  /*34c0*/  MUFU.EX2 R59, R54 ;  /* 0x00000036003b7308 */ /* 0x000ee20000000800 */
[----:B-1----:R-:W-:Y:S01]  /*34d0*/  @!P3 FMUL R66, R66, R66 ;  /* 0x000000424242b220 */ /* 0x002fe20000400000 */
[----:B------:R-:W-:-:S05]  /*34e0*/  FSETP.GEU.AND P3, PT, R75, -126, PT ;  /* 0xc2fc00004b00780b */ /* 0x000fca0003f6e000 */
[----:B------:R-:W-:Y:S01]  /*34f0*/  @!P2 FMUL R30, R30, 0.5 ;  /* 0x3f0000001e1ea820 */ /* 0x000fe20000400000 */
[----:B------:R1:W4:Y:S01]  /*3500*/  MUFU.EX2 R88, R34 ;  /* 0x0000002200587308 */ /* 0x0003220000000800 */
[----:B--2---:R-:W-:-:S06]  /*3510*/  @!P4 FMUL R63, R63, R63 ;  /* 0x0000003f3f3fc220 */ /* 0x004fcc0000400000 */
[----:B------:R-:W-:Y:S01]  /*3520*/  @!P3 FMUL R75, R75, 0.5 ;  /* 0x3f0000004b4bb820 */ /* 0x000fe20000400000 */
[----:B------:R-:W2:Y:S01]  /*3530*/  MUFU.EX2 R67, R67 ;  /* 0x0000004300437308 */ /* 0x000ea20000000800 */
[----:B-1----:R-:W-:Y:S01]  /*3540*/  FFMA R34, R74, UR6, -R3 ;  /* 0x000000064a227c23 */ /* 0x002fe20008000803 */
[----:B---3--:R-:W-:Y:S01]  /*3550*/  @!P5 FMUL R59, R59, R59 ;  /* 0x0000003b3b3bd220 */ /* 0x008fe20000400000 */
[----:B------:R-:W-:-:S05]  /*3560*/  FSETP.GEU.AND P5, PT, R4, -126, PT ;  /* 0xc2fc00000400780b */ /* 0x000fca0003fae000 */
[----:B------:R1:W3:Y:S01]  /*3570*/  MUFU.EX2 R61, R30 ;  /* 0x0000001e003d7308 */ /* 0x0002e20000000800 */
[----:B----4-:R-:W-:Y:S01]  /*3580*/  @!P6 FMUL R88, R88, R88 ;  /* 0x000000585858e220 */ /* 0x010fe20000400000 */
[----:B------:R-:W-:-:S06]  /*3590*/  FSETP.GEU.AND P6, PT, R34, -126, PT ;  /* 0xc2fc00002200780b */ /* 0x000fcc0003fce000 */
[----:B------:R-:W-:Y:S01]  /*35a0*/  @!P5 FMUL R4, R4, 0.5 ;  /* 0x3f0000000404d820 */ /* 0x000fe20000400000 */
[--C-:B-1----:R-:W-:Y:S01]  /*35b0*/  FFMA R30, R82, UR6, -R3.reuse ;  /* 0x00000006521e7c23 */ /* 0x102fe20008000803 */
[----:B--2---:R-:W-:Y:S01]  /*35c0*/  @!P1 FMUL R67, R67, R67 ;  /* 0x0000004343439220 */ /* 0x004fe20000400000 */
[----:B------:R-:W-:Y:S01]  /*35d0*/  FSETP.GEU.AND P1, PT, R83, -126, PT ;  /* 0xc2fc00005300780b */ /* 0x000fe20003f2e000 */
[----:B------:R1:W2:Y:S01]  /*35e0*/  MUFU.EX2 R70, R4 ;  /* 0x0000000400467308 */ /* 0x0002a20000000800 */
[----:B------:R-:W-:Y:S01]  /*35f0*/  FFMA R3, R87, UR6, -R3 ;  /* 0x0000000657037c23 */ /* 0x000fe20008000803 */
[----:B------:R-:W-:Y:S01]  /*3600*/  FSETP.GEU.AND P4, PT, R30, -126, PT ;  /* 0xc2fc00001e00780b */ /* 0x000fe20003f8e000 */
[----:B------:R-:W-:Y:S01]  /*3610*/  @!P6 FMUL R34, R34, 0.5 ;  /* 0x3f0000002222e820 */ /* 0x000fe20000400000 */
[----:B------:R-:W-:Y:S01]  /*3620*/  FADD R50, R72, R67 ;  /* 0x0000004348327221 */ /* 0x000fe20000000000 */
[----:B---3--:R-:W-:Y:S01]  /*3630*/  @!P2 FMUL R61, R61, R61 ;  /* 0x0000003d3d3da220 */ /* 0x008fe20000400000 */
[----:B------:R-:W-:-:S02]  /*3640*/  FSETP.GEU.AND P2, PT, R26, -126, PT ;  /* 0xc2fc00001a00780b */ /* 0x000fc40003f4e000 */
[----:B------:R3:W4:Y:S01]  /*3650*/  MUFU.EX2 R82, R34 ;  /* 0x0000002200527308 */ /* 0x0007220000000800 */
[----:B-1----:R-:W-:Y:S01]  /*3660*/  FADD R4, R24, R33 ;  /* 0x0000002118047221 */ /* 0x002fe20000000000 */
[----:B------:R-:W-:Y:S02]  /*3670*/  F2FP.BF16.F32.PACK_AB R24, R9, R24 ;  /* 0x000000180918723e */ /* 0x000fe400000010ff */
[----:B------:R-:W-:-:S03]  /*3680*/  @!P1 FMUL R83, R83, 0.5 ;  /* 0x3f00000053539820 */ /* 0x000fc60000400000 */
[----:B------:R-:W-:Y:S01]  /*3690*/  @!P4 FMUL R30, R30, 0.5 ;  /* 0x3f0000001e1ec820 */ /* 0x000fe20000400000 */
[----:B------:R-:W1:Y:S01]  /*36a0*/  MUFU.EX2 R75, R75 ;  /* 0x0000004b004b7308 */ /* 0x000e620000000800 */
[----:B--2---:R-:W-:Y:S01]  /*36b0*/  @!P5 FMUL R70, R70, R70 ;  /* 0x000000464646d220 */ /* 0x004fe20000400000 */
[----:B------:R-:W-:Y:S01]  /*36c0*/  FSETP.GEU.AND P5, PT, R71, -126, PT ;  /* 0xc2fc00004700780b */ /* 0x000fe20003fae000 */
[----:B---3--:R-:W-:Y:S01]  /*36d0*/  FADD R34, R4, R65 ;  /* 0x0000004104227221 */ /* 0x008fe20000000000 */
[----:B------:R-:W-:Y:S01]  /*36e0*/  FADD R4, R9, R40 ;  /* 0x0000002809047221 */ /* 0x000fe20000000000 */
[----:B------:R-:W-:Y:S01]  /*36f0*/  FADD R65, R21, R52 ;  /* 0x0000003415417221 */ /* 0x000fe20000000000 */
[----:B------:R-:W-:Y:S01]  /*3700*/  @!P2 FMUL R26, R26, 0.5 ;  /* 0x3f0000001a1aa820 */ /* 0x000fe20000400000 */
[----:B------:R-:W-:Y:S01]  /*3710*/  FADD R46, R39, R70 ;  /* 0x00000046272e7221 */ /* 0x000fe20000000000 */
[----:B------:R2:W3:Y:S01]  /*3720*/  MUFU.EX2 R90, R30 ;  /* 0x0000001e005a7308 */ /* 0x0004e20000000800 */
[----:B----4-:R-:W-:Y:S01]  /*3730*/  @!P6 FMUL R82, R82, R82 ;  /* 0x000000525252e220 */ /* 0x010fe20000400000 */
[----:B------:R-:W-:Y:S01]  /*3740*/  FSETP.GEU.AND P6, PT, R78, -126, PT ;  /* 0xc2fc00004e00780b */ /* 0x000fe20003fce000 */
[----:B------:R-:W-:Y:S01]  /*3750*/  FADD R38, R4, R65 ;  /* 0x0000004104267221 */ /* 0x000fe20000000000 */
[----:B------:R-:W-:Y:S01]  /*3760*/  FADD R65, R23, R56 ;  /* 0x0000003817417221 */ /* 0x000fe20000000000 */
[----:B------:R-:W-:Y:S01]  /*3770*/  FADD R4, R11, R14 ;  /* 0x0000000e0b047221 */ /* 0x000fe20000000000 */
[----:B------:R-:W-:Y:S01]  /*3780*/  FADD R85, R47, R82 ;  /* 0x000000522f557221 */ /* 0x000fe20000000000 */
[----:B------:R-:W-:Y:S01]  /*3790*/  @!P5 FMUL R71, R71, 0.5 ;  /* 0x3f0000004747d820 */ /* 0x000fe20000400000 */
[----:B------:R-:W4:Y:S01]  /*37a0*/  MUFU.EX2 R83, R83 ;  /* 0x0000005300537308 */ /* 0x000f220000000800 */
[----:B-1----:R-:W-:Y:S01]  /*37b0*/  @!P3 FMUL R75, R75, R75 ;  /* 0x0000004b4b4bb220 */ /* 0x002fe20000400000 */
[----:B------:R-:W-:Y:S01]  /*37c0*/  FSETP.GEU.AND P3, PT, R79, -126, PT ;  /* 0xc2fc00004f00780b */ /* 0x000fe20003f6e000 */
[----:B------:R-:W-:Y:S01]  /*37d0*/  FADD R4, R4, R65 ;  /* 0x0000004104047221 */ /* 0x000fe20000000000 */
[----:B--2---:R-:W-:Y:S01]  /*37e0*/  FADD R30, R13, R44 ;  /* 0x0000002c0d1e7221 */ /* 0x004fe20000000000 */
[----:B------:R-:W-:Y:S01]  /*37f0*/  FADD R87, R80, R75 ;  /* 0x0000004b50577221 */ /* 0x000fe20000000000 */
[----:B------:R-:W-:Y:S01]  /*3800*/  F2FP.BF16.F32.PACK_AB R40, R40, R33 ;  /* 0x000000212828723e */ /* 0x000fe200000010ff */
[----:B------:R-:W-:Y:S01]  /*3810*/  @!P6 FMUL R78, R78, 0.5 ;  /* 0x3f0000004e4ee820 */ /* 0x000fe20000400000 */
[----:B------:R1:W2:Y:S01]  /*3820*/  MUFU.EX2 R74, R26 ;  /* 0x0000001a004a7308 */ /* 0x0002a20000000800 */
[----:B---3--:R-:W-:Y:S01]  /*3830*/  @!P4 FMUL R90, R90, R90 ;  /* 0x0000005a5a5ac220 */ /* 0x008fe20000400000 */
[----:B------:R-:W-:Y:S01]  /*3840*/  FSETP.GEU.AND P4, PT, R86, -126, PT ;  /* 0xc2fc00005600780b */ /* 0x000fe20003f8e000 */
[----:B------:R-:W-:Y:S01]  /*3850*/  FADD R81, R30, R73 ;  /* 0x000000491e517221 */ /* 0x000fe20000000000 */
[----:B------:R-:W-:Y:S01]  /*3860*/  FADD R30, R15, R48 ;  /* 0x000000300f1e7221 */ /* 0x000fe20000000000 */
[----:B------:R-:W-:Y:S01]  /*3870*/  FADD R73, R29, R60 ;  /* 0x0000003c1d497221 */ /* 0x000fe20000000000 */
[----:B------:R-:W-:Y:S01]  /*3880*/  FADD R89, R55, R90 ;  /* 0x0000005a37597221 */ /* 0x000fe20000000000 */
[----:B------:R-:W-:Y:S01]  /*3890*/  @!P3 FMUL R79, R79, 0.5 ;  /* 0x3f0000004f4fb820 */ /* 0x000fe20000400000 */
[----:B------:R-:W3:Y:S01]  /*38a0*/  MUFU.EX2 R71, R71 ;  /* 0x0000004700477308 */ /* 0x000ee20000000800 */
[----:B----4-:R-:W-:Y:S01]  /*38b0*/  @!P1 FMUL R83, R83, R83 ;  /* 0x0000005353539220 */ /* 0x010fe20000400000 */
[C---:B------:R-:W-:Y:S01]  /*38c0*/  FSETP.GEU.AND P1, PT, R3.reuse, -126, PT ;  /* 0xc2fc00000300780b */ /* 0x040fe20003f2e000 */
[----:B-1----:R-:W-:Y:S01]  /*38d0*/  FADD R26, R28, R41 ;  /* 0x000000291c1a7221 */ /* 0x002fe20000000000 */
[----:B------:R-:W-:Y:S01]  /*38e0*/  FADD R73, R30, R73 ;  /* 0x000000491e497221 */ /* 0x000fe20000000000 */
[----:B------:R-:W-:Y:S01]  /*38f0*/  FADD R30, R64, R61 ;  /* 0x0000003d401e7221 */ /* 0x000fe20000000000 */
[----:B------:R-:W-:Y:S01]  /*3900*/  FADD R91, R58, R83 ;  /* 0x000000533a5b7221 */ /* 0x000fe20000000000 */
[----:B------:R-:W-:Y:S01]  /*3910*/  @!P4 FMUL R86, R86, 0.5 ;  /* 0x3f0000005656c820 */ /* 0x000fe20000400000 */
[----:B------:R-:W1:Y:S01]  /*3920*/  MUFU.EX2 R78, R78 ;  /* 0x0000004e004e7308 */ /* 0x000e620000000800 */
[----:B------:R-:W-:Y:S01]  /*3930*/  FADD R77, R26, R69 ;  /* 0x000000451a4d7221 */ /* 0x000fe20000000000 */
[----:B------:R-:W-:Y:S01]  /*3940*/  FADD R26, R0, R37 ;  /* 0x00000025001a7221 */ /* 0x000fe20000000000 */
[----:B------:R-:W-:Y:S01]  /*3950*/  FADD R69, R10, R53 ;  /* 0x000000350a457221 */ /* 0x000fe20000000000 */
[----:B--2---:R-:W-:Y:S01]  /*3960*/  @!P2 FMUL R74, R74, R74 ;  /* 0x0000004a4a4aa220 */ /* 0x004fe20000400000 */
[----:B------:R-:W-:Y:S01]  /*3970*/  FADD R73, R4, R73 ;  /* 0x0000004904497221 */ /* 0x000fe20000000000 */
[----:B------:R-:W-:Y:S01]  /*3980*/  FADD R93, R46, R89 ;  /* 0x000000592e5d7221 */ /* 0x000fe20000000000 */
[----:B------:R-:W-:Y:S01]  /*3990*/  @!P1 FMUL R3, R3, 0.5 ;  /* 0x3f00000003039820 */ /* 0x000fe20000400000 */
[----:B------:R-:W2:Y:S01]  /*39a0*/  MUFU.EX2 R79, R79 ;  /* 0x0000004f004f7308 */ /* 0x000ea20000000800 */
[----:B------:R-:W-:Y:S01]  /*39b0*/  FADD R42, R26, R69 ;  /* 0x000000451a2a7221 */ /* 0x000fe20000000000 */
[----:B------:R-:W-:Y:S01]  /*39c0*/  FADD R26, R8, R45 ;  /* 0x0000002d081a7221 */ /* 0x000fe20000000000 */
[----:B------:R-:W-:Y:S01]  /*39d0*/  FADD R69, R12, R27 ;  /* 0x0000001b0c457221 */ /* 0x000fe20000000000 */
[----:B---3--:R-:W-:Y:S01]  /*39e0*/  @!P5 FMUL R71, R71, R71 ;  /* 0x000000474747d220 */ /* 0x008fe20000400000 */
[----:B------:R-:W-:Y:S01]  /*39f0*/  FADD R92, R30, R87 ;  /* 0x000000571e5c7221 */ /* 0x000fe20000000000 */
[----:B------:R-:W-:Y:S01]  /*3a00*/  FADD R91, R50, R91 ;  /* 0x0000005b325b7221 */ /* 0x000fe20000000000 */
[----:B------:R-:W-:Y:S01]  /*3a10*/  FADD R69, R26, R69 ;  /* 0x000000451a457221 */ /* 0x000fe20000000000 */
[----:B------:R-:W3:Y:S01]  /*3a20*/  MUFU.EX2 R86, R86 ;  /* 0x0000005600567308 */ /* 0x000ee20000000800 */
[----:B------:R-:W-:Y:S01]  /*3a30*/  FADD R26, R31, R88 ;  /* 0x000000581f1a7221 */ /* 0x000fe20000000000 */
[----:B-1----:R-:W-:Y:S01]  /*3a40*/  @!P6 FMUL R78, R78, R78 ;  /* 0x0000004e4e4ee220 */ /* 0x002fe20000400000 */
[----:B------:R-:W-:Y:S01]  /*3a50*/  MOV R4, UR35 ;  /* 0x0000002300047c02 */ /* 0x000fe20008000f00 */
[----:B------:R-:W-:Y:S01]  /*3a60*/  FADD R30, R43, R74 ;  /* 0x0000004a2b1e7221 */ /* 0x000fe20000000000 */
[----:B------:R-:W-:Y:S01]  /*3a70*/  FADD R54, R26, R85 ;  /* 0x000000551a367221 */ /* 0x000fe20000000000 */
[----:B------:R-:W-:Y:S01]  /*3a80*/  FADD R50, R51, R78 ;  /* 0x0000004e33327221 */ /* 0x000fe20000000000 */
[----:B------:R-:W-:Y:S01]  /*3a90*/  FADD R26, R68, R63 ;  /* 0x0000003f441a7221 */ /* 0x000fe20000000000 */
[----:B------:R1:W4:Y:S01]  /*3aa0*/  MUFU.EX2 R65, R3 ;  /* 0x0000000300417308 */ /* 0x0003220000000800 */
[----:B--2---:R-:W-:Y:S01]  /*3ab0*/  @!P3 FMUL R79, R79, R79 ;  /* 0x0000004f4f4fb220 */ /* 0x004fe20000400000 */
[----:B------:R-:W-:Y:S01]  /*3ac0*/  FADD R46, R76, R71 ;  /* 0x000000474c2e7221 */ /* 0x000fe20000000000 */
[----:B------:R-:W-:Y:S01]  /*3ad0*/  UIADD3 UR35, UR54, 0x1, URZ ;  /* 0x0000000136237890 */ /* 0x000fe2000fffe03f */
[----:B------:R-:W-:Y:S01]  /*3ae0*/  FADD R34, R34, R77 ;  /* 0x0000004d22227221 */ /* 0x000fe20000000000 */
[----:B------:R-:W-:Y:S01]  /*3af0*/  FADD R85, R84, R79 ;  /* 0x0000004f54557221 */ /* 0x000fe20000000000 */
[----:B------:R-:W-:Y:S01]  /*3b00*/  FADD R38, R38, R81 ;  /* 0x0000005126267221 */ /* 0x000fe20000000000 */
[----:B------:R-:W-:Y:S01]  /*3b10*/  UISETP.NE.AND UP0, UPT, UR35, 0x5, UPT ;  /* 0x000000052300788c */ /* 0x000fe2000bf05270 */
[----:B------:R-:W-:Y:S01]  /*3b20*/  FADD R69, R42, R69 ;  /* 0x000000452a457221 */ /* 0x000fe20000000000 */
[----:B---3--:R-:W-:Y:S01]  /*3b30*/  @!P4 FMUL R86, R86, R86 ;  /* 0x000000565656c220 */ /* 0x008fe20000400000 */
[----:B-1----:R-:W-:Y:S01]  /*3b40*/  FADD R3, R35, R66 ;  /* 0x0000004223037221 */ /* 0x002fe20000000000 */
[----:B------:R-:W-:Y:S01]  /*3b50*/  FADD R26, R26, R85 ;  /* 0x000000551a1a7221 */ /* 0x000fe20000000000 */
[----:B------:R-:W-:Y:S01]  /*3b60*/  FADD R54, R54, R93 ;  /* 0x0000005d36367221 */ /* 0x000fe20000000000 */
[----:B------:R-:W-:Y:S01]  /*3b70*/  FADD R87, R59, R86 ;  /* 0x000000563b577221 */ /* 0x000fe20000000000 */
[----:B------:R-:W-:Y:S01]  /*3b80*/  FADD R3, R3, R50 ;  /* 0x0000003203037221 */ /* 0x000fe20000000000 */
[----:B------:R-:W-:Y:S01]  /*3b90*/  FADD R91, R92, R91 ;  /* 0x0000005b5c5b7221 */ /* 0x000fe20000000000 */
[----:B------:R-:W-:Y:S01]  /*3ba0*/  USEL UR6, URZ, 0x1, UP0 ;  /* 0x000000013f067887 */ /* 0x000fe20008000000 */
[----:B----4-:R-:W-:Y:S01]  /*3bb0*/  @!P1 FMUL R65, R65, R65 ;  /* 0x0000004141419220 */ /* 0x010fe20000400000 */
[----:B------:R-:W-:Y:S01]  /*3bc0*/  FADD R30, R30, R87 ;  /* 0x000000571e1e7221 */ /* 0x000fe20000000000 */
[----:B------:R-:W-:Y:S01]  /*3bd0*/  FADD R34, R34, R69 ;  /* 0x0000004522227221 */ /* 0x000fe20000000000 */
[----:B------:R-:W-:Y:S01]  /*3be0*/  FADD R73, R38, R73 ;  /* 0x0000004926497221 */ /* 0x000fe20000000000 */
[----:B------:R-:W-:Y:S01]  /*3bf0*/  FADD R89, R62, R65 ;  /* 0x000000413e597221 */ /* 0x000fe20000000000 */
[----:B------:R-:W-:Y:S01]  /*3c00*/  FADD R3, R3, R30 ;  /* 0x0000001e03037221 */ /* 0x000fe20000000000 */
[----:B------:R1:W-:Y:S01]  /*3c10*/  SYNCS.ARRIVE.TRANS64.A1T0 RZ, [R4+UR41], RZ ;  /* 0x000000ff04ff79a7 */ /* 0x0003e20008100029 */
[----:B------:R-:W-:Y:S01]  /*3c20*/  USEL UR35, UR35, URZ, UP0 ;  /* 0x0000003f23237287 */ /* 0x000fe20008000000 */
[----:B------:R-:W-:Y:S01]  /*3c30*/  FADD R89, R46, R89 ;  /* 0x000000592e597221 */ /* 0x000fe20000000000 */
[----:B------:R-:W-:Y:S01]  /*3c40*/  FADD R3, R54, R3 ;  /* 0x0000000336037221 */ /* 0x000fe20000000000 */
[----:B------:R-:W-:-:S02]  /*3c50*/  F2FP.BF16.F32.PACK_AB R54, R60, R27 ;  /* 0x0000001b3c36723e */ /* 0x000fc400000010ff */
[----:B------:R-:W-:Y:S01]  /*3c60*/  FADD R26, R26, R89 ;  /* 0x000000591a1a7221 */ /* 0x000fe20000000000 */
[----:B------:R-:W-:Y:S01]  /*3c70*/  LOP3.LUT R18, R18, UR6, RZ, 0x3c, !PT ;  /* 0x0000000612127c12 */ /* 0x000fe2000f8e3cff */
[----:B-1----:R-:W-:Y:S01]  /*3c80*/  FADD R4, R34, R73 ;  /* 0x0000004922047221 */ /* 0x002fe20000000000 */
[----:B------:R-:W-:Y:S01]  /*3c90*/  F2FP.BF16.F32.PACK_AB R38, R29, R12 ;  /* 0x0000000c1d26723e */ /* 0x000fe200000010ff */
[----:B------:R-:W-:Y:S01]  /*3ca0*/  FADD R26, R91, R26 ;  /* 0x0000001a5b1a7221 */ /* 0x000fe20000000000 */
[----:B------:R-:W-:Y:S02]  /*3cb0*/  F2FP.BF16.F32.PACK_AB R46, R48, R45 ;  /* 0x0000002d302e723e */ /* 0x000fe400000010ff */
[----:B------:R-:W-:Y:S01]  /*3cc0*/  F2FP.BF16.F32.PACK_AB R27, R68, R35 ;  /* 0x00000023441b723e */ /* 0x000fe200000010ff */
[----:B------:R-:W-:Y:S01]  /*3cd0*/  FADD R3, R3, R26 ;  /* 0x0000001a03037221 */ /* 0x000fe20000000000 */
[----:B------:R-:W-:Y:S02]  /*3ce0*/  F2FP.BF16.F32.PACK_AB R42, R14, R37 ;  /* 0x000000250e2a723e */ /* 0x000fe400000010ff */
[----:B------:R-:W-:-:S02]  /*3cf0*/  F2FP.BF16.F32.PACK_AB R44, R44, R41 ;  /* 0x000000292c2c723e */ /* 0x000fc400000010ff */
[----:B------:R-:W-:Y:S02]  /*3d00*/  F2FP.BF16.F32.PACK_AB R48, R52, R49 ;  /* 0x000000313430723e */ /* 0x000fe400000010ff */
[----:B------:R-:W-:Y:S02]  /*3d10*/  F2FP.BF16.F32.PACK_AB R50, R56, R53 ;  /* 0x000000353832723e */ /* 0x000fe400000010ff */
[----:B------:R-:W-:Y:S02]  /*3d20*/  F2FP.BF16.F32.PACK_AB R29, R72, R39 ;  /* 0x00000027481d723e */ /* 0x000fe400000010ff */
[----:B------:R-:W-:Y:S02]  /*3d30*/  F2FP.BF16.F32.PACK_AB R31, R76, R43 ;  /* 0x0000002b4c1f723e */ /* 0x000fe400000010ff */
        /* <DEDUP_REMOVED lines=15> */
[----:B------:R-:W-:Y:S01]  /*3e30*/  F2FP.BF16.F32.PACK_AB R53, R83, R90 ;  /* 0x0000005a5335723e */ /* 0x000fe200000010ff */
[----:B------:R-:W-:Y:S06]  /*3e40*/  @!P0 BRA `(.L_x_21) ;  /* 0x0000000000048947 */ /* 0x000fec0003800000 */
[----:B------:R-:W-:Y:S01]  /*3e50*/  BPT.TRAP 0x1 ;  /* 0x000000040000795c */ /* 0x000fe20000300000 */
.L_x_21:
[----:B------:R-:W-:Y:S01]  /*3e60*/  ULEA UR6, UR35, UR36, 0x3 ;  /* 0x0000002423067291 */ /* 0x000fe2000f8e183f */
[----:B------:R-:W-:-:S08]  /*3e70*/  SHF.L.U32 R0, R18, 0x1f, RZ ;  /* 0x0000001f12007819 */ /* 0x000fd000000006ff */
[----:B------:R-:W1:Y:S02]  /*3e80*/  SYNCS.PHASECHK.TRANS64.TRYWAIT P1, [UR6+0x2c200], R0 ;  /* 0x02c20000ff0075a7 */ /* 0x000e640008020146 */
[----:B-1----:R-:W-:Y:S05]  /*3e90*/  @!P1 BRA `(.L_x_22) ;  /* 0x000000dc00d09947 */ /* 0x002fea0003800000 */
.L_x_134:
[----:B------:R-:W-:Y:S01]  /*3ea0*/  UIMAD UR10, UR35, 0x700, UR33 ;  /* 0x00000700230a78a4 */ /* 0x000fe2000f8e0221 */
[----:B------:R-:W-:Y:S01]  /*3eb0*/  WARPGROUP.ARRIVE ;  /* 0x00000000000079c5 */ /* 0x000fe20000000000 */
[----:B------:R-:W-:Y:S01]  /*3ec0*/  UMOV UR7, 0xc0000010 ;  /* 0xc000001000077882 */ /* 0x000fe20000000000 */
[----:B------:R-:W-:Y:S01]  /*3ed0*/  F2FP.BF16.F32.PACK_AB R55, R65, R86 ;  /* 0x000000564137723e */ /* 0x000fe200000010ff */
[----:B------:R-:W-:Y:S02]  /*3ee0*/  UIADD3 UR11, UR10, 0x100, URZ ;  /* 0x000001000a0b7890 */ /* 0x000fe4000fffe03f */
[----:B------:R-:W-:Y:S02]  /*3ef0*/  UIADD3 UR14, UR10, 0x200, URZ ;  /* 0x000002000a0e7890 */ /* 0x000fe4000fffe03f */
[----:B------:R-:W-:Y:S01]  /*3f00*/  UMOV UR6, UR10 ;  /* 0x0000000a00067c82 */ /* 0x000fe20008000000 */
[----:B------:R-:W-:Y:S01]  /*3f10*/  UIADD3 UR15, UR10, 0x300, URZ ;  /* 0x000003000a0f7890 */ /* 0x000fe2000fffe03f */
[----:B------:R-:W-:Y:S01]  /*3f20*/  HGMMA.64x16x16.F32.BF16 R136, R24, gdesc[UR4].tnspB, RZ, !UPT, gsb0 ;  /* 0x4020000418887df0 */ /* 0x000fe2000c0018ff */
[----:B------:R-:W-:Y:S01]  /*3f30*/  UMOV UR6, UR11 ;  /* 0x0000000b00067c82 */ /* 0x000fe20008000000 */
[----:B------:R-:W-:Y:S01]  /*3f40*/  UMOV UR7, 0xc0000010 ;  /* 0xc000001000077882 */ /* 0x000fe20000000000 */
[----:B------:R-:W-:-:S02]  /*3f50*/  UIADD3 UR18, UR10, 0x400, URZ ;  /* 0x000004000a127890 */ /* 0x000fc4000fffe03f */
[----:B------:R-:W-:Y:S01]  /*3f60*/  UIADD3 UR11, UR10, 0x500, URZ ;  /* 0x000005000a0b7890 */ /* 0x000fe2000fffe03f */
[----:B------:R-:W-:Y:S02]  /*3f70*/  WARPGROUP.DEPBAR.LE gsb0, 0x0 ;  /* 0x00008000000079c5 */ /* 0x000fe40000010000 */
[----:B------:R-:W-:-:S06]  /*3f80*/  WARPGROUP.ARRIVE ;  /* 0x00000000000079c5 */ /* 0x000fcc0000000000 */
[----:B------:R-:W-:Y:S01]  /*3f90*/  HGMMA.64x16x16.F32.BF16 R128, R24, gdesc[UR4].tnspB, RZ, !UPT, gsb0 ;  /* 0x4020000418807df0 */ /* 0x000fe2000c0018ff */
[----:B------:R-:W-:Y:S01]  /*3fa0*/  UMOV UR6, UR14 ;  /* 0x0000000e00067c82 */ /* 0x000fe20008000000 */
[----:B------:R-:W-:Y:S01]  /*3fb0*/  UMOV UR7, 0xc0000010 ;  /* 0xc000001000077882 */ /* 0x000fe20000000000 */
        /* <DEDUP_REMOVED lines=28> */
[----:B------:R-:W-:Y:S01]  /*4180*/  UIADD3 UR6, UR10, 0x20, URZ ;  /* 0x000000200a067890 */ /* 0x000fe2000fffe03f */
[----:B------:R-:W-:Y:S01]  /*4190*/  UMOV UR7, 0xc0000010 ;  /* 0xc000001000077882 */ /* 0x000fe20000000000 */
[----:B------:R-:W-:Y:S02]  /*41a0*/  WARPGROUP.DEPBAR.LE gsb0, 0x0 ;  /* 0x00008000000079c5 */ /* 0x000fe40000010000 */
[----:B------:R-:W-:-:S06]  /*41b0*/  WARPGROUP.ARRIVE ;  /* 0x00000000000079c5 */ /* 0x000fcc0000000000 */
[----:B------:R-:W-:Y:S01]  /*41c0*/  HGMMA.64x16x16.F32.BF16 R136, R28, gdesc[UR4].tnspB, R136, gsb0 ;  /* 0x402000041c887df0 */ /* 0x000fe20008001888 */
[----:B------:R-:W-:Y:S01]  /*41d0*/  UMOV UR6, UR11 ;  /* 0x0000000b00067c82 */ /* 0x000fe20008000000 */
[----:B------:R-:W-:Y:S01]  /*41e0*/  UMOV UR7, 0xc0000010 ;  /* 0xc000001000077882 */ /* 0x000fe20000000000 */
[----:B------:R-:W-:Y:S01]  /*41f0*/  UIADD3 UR11, UR10, 0x520, URZ ;  /* 0x000005200a0b7890 */ /* 0x000fe2000fffe03f */
        /* <DEDUP_REMOVED lines=245> */
[----:B------:R-:W-:Y:S02]  /*5150*/  UIADD3 UR11, UR10, 0x5e0, URZ ;  /* 0x000005e00a0b7890 */ /* 0x000fe4000fffe03f */
[----:B------:R-:W-:Y:S01]  /*5160*/  UIADD3 UR10, UR10, 0x6e0, URZ ;  /* 0x000006e00a0a7890 */ /* 0x000fe2000fffe03f */
[----:B------:R-:W-:Y:S02]  /*5170*/  WARPGROUP.DEPBAR.LE gsb0, 0x0 ;  /* 0x00008000000079c5 */ /* 0x000fe40000010000 */
[----:B------:R-:W-:-:S06]  /*5180*/  WARPGROUP.ARRIVE ;  /* 0x00000000000079c5 */ /* 0x000fcc0000000000 */
[----:B------:R-:W-:Y:S01]  /*5190*/  HGMMA.64x16x16.F32.BF16 R128, R52, gdesc[UR4].tnspB, R128, gsb0 ;  /* 0x4020000434807df0 */ /* 0x000fe20008001880 */
[----:B------:R-:W-:Y:S01]  /*51a0*/  UMOV UR6, UR14 ;  /* 0x0000000e00067c82 */ /* 0x000fe20008000000 */
[----:B------:R-:W-:Y:S01]  /*51b0*/  UMOV UR7, 0xc0000010 ;  /* 0xc000001000077882 */ /* 0x000fe20000000000 */
        /* <DEDUP_REMOVED lines=22> */
[----:B------:R-:W-:Y:S03]  /*5320*/  HGMMA.64x16x16.F32.BF16 R88, R52, gdesc[UR4].tnspB, R88, gsb0 ;  /* 0x4020000434587df0 */ /* 0x000fe60008001858 */
[----:B------:R-:W-:Y:S02]  /*5330*/  WARPGROUP.DEPBAR.LE gsb0, 0x0 ;  /* 0x00008000000079c5 */ /* 0x000fe40000010000 */
[----:B------:R-:W-:Y:S05]  /*5340*/  @!P0 BRA `(.L_x_23) ;  /* 0x0000000000048947 */ /* 0x000fea0003800000 */
[----:B------:R-:W-:Y:S01]  /*5350*/  BPT.TRAP 0x1 ;  /* 0x000000040000795c */ /* 0x000fe20000300000 */
.L_x_23:
[----:B------:R-:W-:Y:S02]  /*5360*/  UISETP.GT.U32.AND UP0, UPT, UR48, 0x1, UPT ;  /* 0x000000013000788c */ /* 0x000fe4000bf04070 */
[----:B------:R-:W-:-:S04]  /*5370*/  UIADD3 UR40, UR40, 0x2c228, URZ ;  /* 0x0002c22828287890 */ /* 0x000fc8000fffe03f */
[----:B------:R-:W-:Y:S01]  /*5380*/  PLOP3.LUT P1, PT, PT, PT, UP0, 0x80, 0x0 ;  /* 0x000000000000781c */ /* 0x000fe20003f2f008 */
[----:B------:R-:W-:-:S09]  /*5390*/  UPRMT UR40, URZ, 0x654, UR40 ;  /* 0x000006543f287896 */ /* 0x000fd20008000028 */
[----:B------:R-:W-:Y:S03]  /*53a0*/  SYNCS.ARRIVE.TRANS64.RED.A1T0 RZ, [UR40], RZ ;  /* 0x000000ffffff79a7 */ /* 0x000fe60008100428 */
[----:B------:R-:W-:Y:S05]  /*53b0*/  @P1 BRA `(.L_x_24) ;  /* 0x0000000000041947 */ /* 0x000fea0003800000 */
[----:B------:R-:W-:Y:S01]  /*53c0*/  BPT.TRAP 0x1 ;  /* 0x000000040000795c */ /* 0x000fe20000300000 */
.L_x_24:
[----:B------:R-:W-:Y:S01]  /*53d0*/  UIADD3 UR54, UR35, 0x1, URZ ;  /* 0x0000000123367890 */ /* 0x000fe2000fffe03f */
[C---:B------:R-:W-:Y:S01]  /*53e0*/  ISETP.GE.AND P2, PT, R7.reuse, 0x101, PT ;  /* 0x000001010700780c */ /* 0x040fe20003f46270 */
[----:B-1----:R-:W-:Y:S01]  /*53f0*/  VIADD R0, R7, 0x7f ;  /* 0x0000007f07007836 */ /* 0x002fe20000000000 */
[----:B------:R-:W-:Y:S01]  /*5400*/  IADD3 R8, R22, 0x80, RZ ;  /* 0x0000008016087810 */ /* 0x000fe20007ffe0ff */
[----:B------:R-:W-:-:S03]  /*5410*/  UISETP.NE.AND UP0, UPT, UR54, 0x5, UPT ;  /* 0x000000053600788c */ /* 0x000fc6000bf05270 */
[----:B------:R-:W-:Y:S01]  /*5420*/  SHF.R.S32.HI R7, RZ, 0x1f, R0 ;  /* 0x0000001fff077819 */ /* 0x000fe20000011400 */
[----:B------:R-:W-:Y:S02]  /*5430*/  USEL UR6, URZ, 0x1, UP0 ;  /* 0x000000013f067887 */ /* 0x000fe40008000000 */
[----:B------:R-:W-:Y:S01]  /*5440*/  USEL UR54, UR54, URZ, UP0 ;  /* 0x0000003f36367287 */ /* 0x000fe20008000000 */
[----:B------:R-:W-:Y:S02]  /*5450*/  LEA.HI R7, R7, R0, RZ, 0x7 ;  /* 0x0000000007077211 */ /* 0x000fe400078f38ff */
[----:B------:R-:W-:Y:S02]  /*5460*/  MOV R0, R8 ;  /* 0x0000000800007202 */ /* 0x000fe40000000f00 */
[----:B------:R-:W-:Y:S02]  /*5470*/  LOP3.LUT R18, R18, UR6, RZ, 0x3c, !PT ;  /* 0x0000000612127c12 */ /* 0x000fe4000f8e3cff */
[----:B------:R-:W-:Y:S01]  /*5480*/  LEA.HI.SX32 R7, R7, 0xffffffff, 0x19 ;  /* 0xffffffff07077811 */ /* 0x000fe200078fcaff */
[----:B------:R-:W-:Y:S06]  /*5490*/  @!P2 BRA `(.L_x_25) ;  /* 0x0000003c0060a947 */ /* 0x000fec0003800000 */
[----:B------:R-:W-:Y:S01]  /*54a0*/  IMAD.MOV.U32 R0, RZ, RZ, R8 ;  /* 0x000000ffff007224 */ /* 0x000fe200078e0008 */
[----:B------:R-:W-:Y:S01]  /*54b0*/  MOV R9, R5 ;  /* 0x0000000500097202 */ /* 0x000fe20000000f00 */
[----:B------:R-:W-:Y:S01]  /*54c0*/  ULDC UR40, c[0x0][0x604] ;  /* 0x0001810000287ab9 */ /* 0x000fe20000000800 */
[----:B------:R-:W-:-:S07]  /*54d0*/  MOV R11, R6 ;  /* 0x00000006000b7202 */ /* 0x000fce0000000f00 */
.L_x_36:
[----:B------:R-:W-:Y:S05]  /*54e0*/  @!P0 BRA `(.L_x_26) ;  /* 0x0000000000048947 */ /* 0x000fea0003800000 */
[----:B------:R-:W-:Y:S01]  /*54f0*/  BPT.TRAP 0x1 ;  /* 0x000000040000795c */ /* 0x000fe20000300000 */
.L_x_26:
[----:B------:R-:W-:Y:S01]  /*5500*/  ULEA UR6, UR54, UR36, 0x3 ;  /* 0x0000002436067291 */ /* 0x000fe2000f8e183f */
[----:B------:R-:W-:-:S08]  /*5510*/  SHF.L.U32 R5, R18, 0x1f, RZ ;  /* 0x0000001f12057819 */ /* 0x000fd000000006ff */
[----:B------:R-:W1:Y:S02]  /*5520*/  SYNCS.PHASECHK.TRANS64.TRYWAIT P2, [UR6+0x2c200], R5 ;  /* 0x02c20005ff0075a7 */ /* 0x000e640008040146 */
[----:B-1----:R-:W-:Y:S05]  /*5530*/  @!P2 BRA `(.L_x_27) ;  /* 0x000000c80040a947 */ /* 0x002fea0003800000 */
.L_x_135:
[----:B------:R-:W-:Y:S01]  /*5540*/  UIMAD UR30, UR54, 0x700, UR32 ;  /* 0x00000700361e78a4 */ /* 0x000fe2000f8e0220 */
[----:B------:R-:W-:Y:S01]  /*5550*/  WARPGROUP.ARRIVE ;  /* 0x00000000000079c5 */ /* 0x000fe20000000000 */
[----:B------:R-:W-:Y:S01]  /*5560*/  UMOV UR31, 0xc0000010 ;  /* 0xc0000010001f7882 */ /* 0x000fe20000000000 */
[----:B------:R-:W-:Y:S01]  /*5570*/  UMOV UR7, 0xc0000010 ;  /* 0xc000001000077882 */ /* 0x000fe20000000000 */
[----:B------:R-:W-:Y:S02]  /*5580*/  UIADD3 UR6, UR30, 0x100, URZ ;  /* 0x000001001e067890 */ /* 0x000fe4000fffe03f */
[----:B------:R-:W-:Y:S01]  /*5590*/  UIADD3 UR10, UR30, 0x200, URZ ;  /* 0x000002001e0a7890 */ /* 0x000fe2000fffe03f */
[----:B------:R-:W-:Y:S02]  /*55a0*/  UMOV UR11, 0xc0000010 ;  /* 0xc0000010000b7882 */ /* 0x000fe40000000000 */
[----:B------:R-:W-:Y:S01]  /*55b0*/  HGMMA.64x128x16.F32.BF16 R24, gdesc[UR28], RZ, !UPT, gsb0 ;  /* 0x01e000001c1879f0 */ /* 0x000fe2000c0018ff */
[----:B------:R-:W-:Y:S01]  /*55c0*/  UIADD3 UR14, UR30, 0x300, URZ ;  /* 0x000003001e0e7890 */ /* 0x000fe2000fffe03f */
[----:B------:R-:W-:Y:S01]  /*55d0*/  UMOV UR15, 0xc0000010 ;  /* 0xc0000010000f7882 */ /* 0x000fe20000000000 */
[----:B------:R-:W-:Y:S01]  /*55e0*/  UIADD3 UR18, UR30, 0x400, URZ ;  /* 0x000004001e127890 */ /* 0x000fe2000fffe03f */
[----:B------:R-:W-:Y:S01]  /*55f0*/  UMOV UR19, 0xc0000010 ;  /* 0xc000001000137882 */ /* 0x000fe20000000000 */
[----:B------:R-:W-:Y:S01]  /*5600*/  UIADD3 UR22, UR30, 0x500, URZ ;  /* 0x000005001e167890 */ /* 0x000fe2000fffe03f */
[----:B------:R-:W-:Y:S01]  /*5610*/  UMOV UR23, 0xc0000010 ;  /* 0xc000001000177882 */ /* 0x000fe20000000000 */
[----:B------:R-:W-:Y:S01]  /*5620*/  UIADD3 UR26, UR30, 0x600, URZ ;  /* 0x000006001e1a7890 */ /* 0x000fe2000fffe03f */
[----:B------:R-:W-:Y:S01]  /*5630*/  UMOV UR27, 0xc0000010 ;  /* 0xc0000010001b7882 */ /* 0x000fe20000000000 */
[----:B------:R-:W-:-:S02]  /*5640*/  WARPGROUP.DEPBAR.LE gsb0, 0x0 ;  /* 0x00008000000079c5 */ /* 0x000fc40000010000 */
[----:B------:R-:W-:-:S06]  /*5650*/  WARPGROUP.ARRIVE ;  /* 0x00000000000079c5 */ /* 0x000fcc0000000000 */
[----:B------:R-:W-:Y:S03]  /*5660*/  HGMMA.64x128x16.F32.BF16 R24, gdesc[UR4], R24, gsb0 ;  /* 0x01e00000041879f0 */ /* 0x000fe60008001818 */
[----:B------:R-:W-:Y:S02]  /*5670*/  WARPGROUP.DEPBAR.LE gsb0, 0x0 ;  /* 0x00008000000079c5 */ /* 0x000fe40000010000 */
[----:B------:R-:W-:-:S07]  /*5680*/  WARPGROUP.ARRIVE ;  /* 0x00000000000079c5 */ /* 0x000fce0000000000 */
[----:B------:R-:W-:Y:S01]  /*5690*/  HGMMA.64x128x16.F32.BF16 R24, gdesc[UR8], R24, gsb0 ;  /* 0x01e00000081879f0 */ /* 0x000fe20008001818 */
[----:B------:R-:W-:-:S04]  /*56a0*/  UIADD3 UR10, UR54, 0x1, URZ ;  /* 0x00000001360a7890 */ /* 0x000fc8000fffe03f */
[----:B------:R-:W-:-:S04]  /*56b0*/  UISETP.NE.AND UP0, UPT, UR10, 0x5, UPT ;  /* 0x000000050a00788c */ /* 0x000fc8000bf05270 */
[----:B------:R-:W-:Y:S02]  /*56c0*/  USEL UR6, URZ, 0x1, UP0 ;  /* 0x000000013f067887 */ /* 0x000fe40008000000 */
[----:B------:R-:W-:-:S04]  /*56d0*/  USEL UR10, UR10, URZ, UP0 ;  /* 0x0000003f0a0a7287 */ /* 0x000fc80008000000 */
[----:B------:R-:W-:Y:S01]  /*56e0*/  LOP3.LUT R18, R18, UR6, RZ, 0x3c, !PT ;  /* 0x0000000612127c12 */ /* 0x000fe2000f8e3cff */
[----:B------:R-:W-:Y:S02]  /*56f0*/  WARPGROUP.DEPBAR.LE gsb0, 0x0 ;  /* 0x00008000000079c5 */ /* 0x000fe40000010000 */
[----:B------:R-:W-:-:S06]  /*5700*/  WARPGROUP.ARRIVE ;  /* 0x00000000000079c5 */ /* 0x000fcc0000000000 */
        /* <DEDUP_REMOVED lines=11> */
[----:B------:R-:W-:Y:S05]  /*57c0*/  @!P0 BRA `(.L_x_28) ;  /* 0x0000000000048947 */ /* 0x000fea0003800000 */
[----:B------:R-:W-:Y:S01]  /*57d0*/  BPT.TRAP 0x1 ;  /* 0x000000040000795c */ /* 0x000fe20000300000 */
.L_x_28:
[----:B-1----:R-:W-:Y:S01]  /*57e0*/  FMNMX R6, R24, R9, !PT ;  /* 0x0000000918067209 */ /* 0x002fe20007800000 */
[----:B------:R-:W-:Y:S01]  /*57f0*/  ULEA UR6, UR10, UR36, 0x3 ;  /* 0x000000240a067291 */ /* 0x000fe2000f8e183f */
[----:B------:R-:W-:Y:S02]  /*5800*/  FMNMX R10, R26, R11, !PT ;  /* 0x0000000b1a0a7209 */ /* 0x000fe40007800000 */
[----:B------:R-:W-:Y:S02]  /*5810*/  FMNMX R5, R25, R6, !PT ;  /* 0x0000000619057209 */ /* 0x000fe40007800000 */
[----:B------:R-:W-:Y:S02]  /*5820*/  FMNMX R13, R27, R10, !PT ;  /* 0x0000000a1b0d7209 */ /* 0x000fe40007800000 */
[----:B------:R-:W-:Y:S02]  /*5830*/  FMNMX R6, R28, R5, !PT ;  /* 0x000000051c067209 */ /* 0x000fe40007800000 */
[----:B------:R-:W-:-:S02]  /*5840*/  FMNMX R10, R30, R13, !PT ;  /* 0x0000000d1e0a7209 */ /* 0x000fc40007800000 */
[----:B------:R-:W-:Y:S02]  /*5850*/  FMNMX R5, R29, R6, !PT ;  /* 0x000000061d057209 */ /* 0x000fe40007800000 */
[----:B------:R-:W-:Y:S02]  /*5860*/  FMNMX R15, R31, R10, !PT ;  /* 0x0000000a1f0f7209 */ /* 0x000fe40007800000 */
[----:B------:R-:W-:-:S04]  /*5870*/  FMNMX R6, R32, R5, !PT ;  /* 0x0000000520067209 */ /* 0x000fc80007800000 */
        /* <DEDUP_REMOVED lines=26> */
[----:B------:R-:W-:-:S05]  /*5a20*/  FMNMX R6, R85, R6, !PT ;  /* 0x0000000655067209 */ /* 0x000fca0007800000 */
[----:B------:R-:W1:Y:S02]  /*5a30*/  SHFL.BFLY PT, R5, R6, 0x1, 0x1f ;  /* 0x0c201f0006057f89 */ /* 0x000e6400000e0000 */
[----:B-1----:R-:W-:Y:S02]  /*5a40*/  FMNMX R8, R6, R5, !PT ;  /* 0x0000000506087209 */ /* 0x002fe40007800000 */
[----:B------:R-:W-:-:S03]  /*5a50*/  FMNMX R6, R34, R15, !PT ;  /* 0x0000000f22067209 */ /* 0x000fc60007800000 */
[----:B------:R-:W1:Y:S01]  /*5a60*/  SHFL.BFLY PT, R5, R8, 0x2, 0x1f ;  /* 0x0c401f0008057f89 */ /* 0x000e6200000e0000 */
[----:B------:R-:W-:-:S04]  /*5a70*/  FMNMX R21, R35, R6, !PT ;  /* 0x0000000623157209 */ /* 0x000fc80007800000 */
[----:B------:R-:W-:-:S04]  /*5a80*/  FMNMX R6, R38, R21, !PT ;  /* 0x0000001526067209 */ /* 0x000fc80007800000 */
[----:B------:R-:W-:-:S04]  /*5a90*/  FMNMX R21, R39, R6, !PT ;  /* 0x0000000627157209 */ /* 0x000fc80007800000 */
[----:B------:R-:W-:-:S04]  /*5aa0*/  FMNMX R6, R42, R21, !PT ;  /* 0x000000152a067209 */ /* 0x000fc80007800000 */
[----:B------:R-:W-:-:S04]  /*5ab0*/  FMNMX R23, R43, R6, !PT ;  /* 0x000000062b177209 */ /* 0x000fc80007800000 */
[----:B------:R-:W-:Y:S02]  /*5ac0*/  FMNMX R6, R46, R23, !PT ;  /* 0x000000172e067209 */ /* 0x000fe40007800000 */
[----:B-1----:R-:W-:-:S04]  /*5ad0*/  FMNMX R5, R8, R5, !PT ;  /* 0x0000000508057209 */ /* 0x002fc80007800000 */
[----:B------:R-:W-:-:S04]  /*5ae0*/  FSETP.NEU.AND P2, PT, R5, -INF , PT ;  /* 0xff8000000500780b */ /* 0x000fc80003f4d000 */
[----:B------:R-:W-:-:S05]  /*5af0*/  FSEL R20, R5, RZ, P2 ;  /* 0x000000ff05147208 */ /* 0x000fca0001000000 */
[C---:B------:R-:W-:Y:S01]  /*5b00*/  FMUL R144, R20.reuse, UR40 ;  /* 0x0000002814907c20 */ /* 0x040fe20008400000 */
[----:B------:R-:W-:-:S03]  /*5b10*/  FADD R20, -R20, R9 ;  /* 0x0000000914147221 */ /* 0x000fc60000000100 */
[--C-:B------:R-:W-:Y:S01]  /*5b20*/  FFMA R24, R24, UR40, -R144.reuse ;  /* 0x0000002818187c23 */ /* 0x100fe20008000890 */
[--C-:B------:R-:W-:Y:S01]  /*5b30*/  FFMA R13, R25, UR40, -R144.reuse ;  /* 0x00000028190d7c23 */ /* 0x100fe20008000890 */
[--C-:B------:R-:W-:Y:S01]  /*5b40*/  FFMA R21, R33, UR40, -R144.reuse ;  /* 0x0000002821157c23 */ /* 0x100fe20008000890 */
[--C-:B------:R-:W-:Y:S01]  /*5b50*/  FFMA R8, R28, UR40, -R144.reuse ;  /* 0x000000281c087c23 */ /* 0x100fe20008000890 */
[--C-:B------:R-:W-:Y:S01]  /*5b60*/  FFMA R15, R29, UR40, -R144.reuse ;  /* 0x000000281d0f7c23 */ /* 0x100fe20008000890 */
[----:B------:R-:W-:Y:S01]  /*5b70*/  FSETP.GEU.AND P6, PT, R24, -126, PT ;  /* 0xc2fc00001800780b */ /* 0x000fe20003fce000 */
        /* <DEDUP_REMOVED lines=9> */
[--C-:B------:R-:W-:Y:S01]  /*5c10*/  FFMA R33, R41, UR40, -R144.reuse ;  /* 0x0000002829217c23 */ /* 0x100fe20008000890 */
[--C-:B------:R-:W-:Y:S01]  /*5c20*/  FFMA R37, R45, UR40, -R144.reuse ;  /* 0x000000282d257c23 */ /* 0x100fe20008000890 */
[----:B------:R-:W-:Y:S01]  /*5c30*/  FMNMX R25, R47, R6, !PT ;  /* 0x000000062f197209 */ /* 0x000fe20007800000 */
[----:B------:R-:W-:Y:S01]  /*5c40*/  @!P6 FMUL R24, R24, 0.5 ;  /* 0x3f0000001818e820 */ /* 0x000fe20000400000 */
[--C-:B------:R-:W-:Y:S01]  /*5c50*/  FFMA R45, R53, UR40, -R144.reuse ;  /* 0x00000028352d7c23 */ /* 0x100fe20008000890 */
[----:B------:R-:W-:Y:S01]  /*5c60*/  @!P3 FMUL R13, R13, 0.5 ;  /* 0x3f0000000d0db820 */ /* 0x000fe20000400000 */
[----:B------:R-:W-:Y:S01]  /*5c70*/  FMNMX R6, R50, R25, !PT ;  /* 0x0000001932067209 */ /* 0x000fe20007800000 */
[----:B------:R-:W-:Y:S01]  /*5c80*/  @!P4 FMUL R8, R8, 0.5 ;  /* 0x3f0000000808c820 */ /* 0x000fe20000400000 */
[--C-:B------:R-:W-:Y:S01]  /*5c90*/  FFMA R36, R48, UR40, -R144.reuse ;  /* 0x0000002830247c23 */ /* 0x100fe20008000890 */
[----:B------:R-:W1:Y:S01]  /*5ca0*/  MUFU.EX2 R24, R24 ;  /* 0x0000001800187308 */ /* 0x000e620000000800 */
[----:B------:R-:W-:Y:S01]  /*5cb0*/  @!P5 FMUL R15, R15, 0.5 ;  /* 0x3f0000000f0fd820 */ /* 0x000fe20000400000 */
[----:B------:R-:W-:Y:S01]  /*5cc0*/  @!P2 FMUL R28, R28, 0.5 ;  /* 0x3f0000001c1ca820 */ /* 0x000fe20000400000 */
[----:B------:R-:W-:Y:S01]  /*5cd0*/  FMNMX R25, R51, R6, !PT ;  /* 0x0000000633197209 */ /* 0x000fe20007800000 */
[--C-:B------:R-:W-:Y:S01]  /*5ce0*/  FFMA R41, R49, UR40, -R144.reuse ;  /* 0x0000002831297c23 */ /* 0x100fe20008000890 */
[--C-:B------:R-:W-:Y:S01]  /*5cf0*/  FFMA R14, R52, UR40, -R144.reuse ;  /* 0x00000028340e7c23 */ /* 0x100fe20008000890 */
[--C-:B------:R-:W-:Y:S01]  /*5d00*/  FFMA R49, R56, UR40, -R144.reuse ;  /* 0x0000002838317c23 */ /* 0x100fe20008000890 */
[----:B------:R-:W-:Y:S01]  /*5d10*/  FMNMX R6, R54, R25, !PT ;  /* 0x0000001936067209 */ /* 0x000fe20007800000 */
[----:B------:R-:W2:Y:S01]  /*5d20*/  MUFU.EX2 R13, R13 ;  /* 0x0000000d000d7308 */ /* 0x000ea20000000800 */
[--C-:B------:R-:W-:Y:S01]  /*5d30*/  FFMA R40, R57, UR40, -R144.reuse ;  /* 0x0000002839287c23 */ /* 0x100fe20008000890 */
[--C-:B------:R-:W-:Y:S01]  /*5d40*/  FFMA R57, R64, UR40, -R144.reuse ;  /* 0x0000002840397c23 */ /* 0x100fe20008000890 */
        /* <DEDUP_REMOVED lines=27> */
[----:B------:R-:W-:Y:S01]  /*5f00*/  FFMA R77, R84, UR40, -R144 ;  /* 0x00000028544d7c23 */ /* 0x000fe20008000890 */
[----:B------:R-:W-:Y:S01]  /*5f10*/  @!P3 FMUL R10, R10, 0.5 ;  /* 0x3f0000000a0ab820 */ /* 0x000fe20000400000 */
[----:B------:R-:W3:Y:S01]  /*5f20*/  MUFU.EX2 R21, R21 ;  /* 0x0000001500157308 */ /* 0x000ee20000000800 */
[----:B-1----:R-:W-:Y:S01]  /*5f30*/  @!P5 FMUL R15, R15, R15 ;  /* 0x0000000f0f0fd220 */ /* 0x002fe20000400000 */
[----:B------:R-:W-:Y:S01]  /*5f40*/  FSETP.GEU.AND P5, PT, R32, -126, PT ;  /* 0xc2fc00002000780b */ /* 0x000fe20003fae000 */
[----:B------:R-:W-:Y:S01]  /*5f50*/  FMUL R20, R20, UR40 ;  /* 0x0000002814147c20 */ /* 0x000fe20008400000 */
[----:B------:R-:W-:-:S03]  /*5f60*/  FMNMX R6, R66, R25, !PT ;  /* 0x0000001942067209 */ /* 0x000fc60007800000 */
[----:B------:R-:W-:Y:S01]  /*5f70*/  @!P4 FMUL R23, R23, 0.5 ;  /* 0x3f0000001717c820 */ /* 0x000fe20000400000 */
[----:B------:R-:W1:Y:S01]  /*5f80*/  MUFU.EX2 R10, R10 ;  /* 0x0000000a000a7308 */ /* 0x000e620000000800 */
[----:B--2---:R-:W-:Y:S01]  /*5f90*/  @!P2 FMUL R28, R28, R28 ;  /* 0x0000001c1c1ca220 */ /* 0x004fe20000400000 */
[----:B------:R-:W-:Y:S02]  /*5fa0*/  FSETP.GEU.AND P2, PT, R33, -126, PT ;  /* 0xc2fc00002100780b */ /* 0x000fe40003f4e000 */
[----:B------:R-:W-:-:S03]  /*5fb0*/  FMNMX R25, R67, R6, !PT ;  /* 0x0000000643197209 */ /* 0x000fc60007800000 */
[----:B------:R-:W-:Y:S01]  /*5fc0*/  @!P5 FMUL R32, R32, 0.5 ;  /* 0x3f0000002020d820 */ /* 0x000fe20000400000 */
[----:B------:R-:W2:Y:S01]  /*5fd0*/  MUFU.EX2 R23, R23 ;  /* 0x0000001700177308 */ /* 0x000ea20000000800 */
[----:B---3--:R-:W-:Y:S01]  /*5fe0*/  @!P6 FMUL R21, R21, R21 ;  /* 0x000000151515e220 */ /* 0x008fe20000400000 */
[----:B------:R-:W-:Y:S02]  /*5ff0*/  FSETP.GEU.AND P6, PT, R12, -126, PT ;  /* 0xc2fc00000c00780b */ /* 0x000fe40003fce000 */
[----:B------:R-:W-:-:S03]  /*6000*/  FMNMX R6, R70, R25, !PT ;  /* 0x0000001946067209 */ /* 0x000fc60007800000 */
[----:B------:R-:W-:Y:S01]  /*6010*/  @!P2 FMUL R33, R33, 0.5 ;  /* 0x3f0000002121a820 */ /* 0x000fe20000400000 */
[----:B------:R-:W3:Y:S01]  /*6020*/  MUFU.EX2 R32, R32 ;  /* 0x0000002000207308 */ /* 0x000ee20000000800 */
[----:B-1----:R-:W-:Y:S01]  /*6030*/  @!P3 FMUL R10, R10, R10 ;  /* 0x0000000a0a0ab220 */ /* 0x002fe20000400000 */
[----:B------:R-:W-:Y:S02]  /*6040*/  FSETP.GEU.AND P3, PT, R37, -126, PT ;  /* 0xc2fc00002500780b */ /* 0x000fe40003f6e000 */
        /* <DEDUP_REMOVED lines=44> */
[----:B------:R-:W-:Y:S01]  /*6310*/  FSETP.GEU.AND P6, PT, R57, -126, PT ;  /* 0xc2fc00003900780b */ /* 0x000fe20003fce000 */
[----:B------:R-:W1:Y:S04]  /*6320*/  SHFL.BFLY PT, R25, R6, 0x1, 0x1f ;  /* 0x0c201f0006197f89 */ /* 0x000e6800000e0000 */
[----:B------:R-:W-:Y:S01]  /*6330*/  @!P2 FMUL R44, R44, 0.5 ;  /* 0x3f0000002c2ca820 */ /* 0x000fe20000400000 */
[----:B------:R-:W4:Y:S01]  /*6340*/  MUFU.EX2 R53, R53 ;  /* 0x0000003500357308 */ /* 0x000f220000000800 */
[----:B--2---:R-:W-:Y:S01]  /*6350*/  @!P3 FMUL R49, R49, R49 ;  /* 0x000000313131b220 */ /* 0x004fe20000400000 */
[----:B------:R-:W-:-:S03]  /*6360*/  FSETP.GEU.AND P3, PT, R48, -126, PT ;  /* 0xc2fc00003000780b */ /* 0x000fc60003f6e000 */
[----:B------:R-:W-:Y:S01]  /*6370*/  FADD R9, R24, R49 ;  /* 0x0000003118097221 */ /* 0x000fe20000000000 */
[----:B------:R-:W-:Y:S01]  /*6380*/  F2FP.BF16.F32.PACK_AB R24, R13, R24 ;  /* 0x000000180d18723e */ /* 0x000fe200000010ff */
[----:B------:R-:W-:Y:S01]  /*6390*/  @!P6 FMUL R57, R57, 0.5 ;  /* 0x3f0000003939e820 */ /* 0x000fe20000400000 */
[----:B------:R-:W2:Y:S01]  /*63a0*/  MUFU.EX2 R44, R44 ;  /* 0x0000002c002c7308 */ /* 0x000ea20000000800 */
[----:B---3--:R-:W-:Y:S01]  /*63b0*/  @!P4 FMUL R40, R40, R40 ;  /* 0x000000282828c220 */ /* 0x008fe20000400000 */
[----:B------:R-:W-:-:S05]  /*63c0*/  FSETP.GEU.AND P4, PT, R61, -126, PT ;  /* 0xc2fc00003d00780b */ /* 0x000fca0003f8e000 */
        /* <DEDUP_REMOVED lines=30> */
[----:B------:R-:W-:-:S04]  /*65b0*/  FSETP.NEU.AND P2, PT, R6, -INF , PT ;  /* 0xff8000000600780b */ /* 0x000fc80003f4d000 */
[----:B------:R-:W-:Y:S01]  /*65c0*/  FSEL R76, R6, RZ, P2 ;  /* 0x000000ff064c7208 */ /* 0x000fe20001000000 */
[----:B------:R-:W-:Y:S01]  /*65d0*/  @!P5 FMUL R73, R73, 0.5 ;  /* 0x3f0000004949d820 */ /* 0x000fe20000400000 */
[----:B------:R-:W1:Y:S01]  /*65e0*/  MUFU.EX2 R60, R60 ;  /* 0x0000003c003c7308 */ /* 0x000e620000000800 */
[----:B--2---:R-:W-:Y:S01]  /*65f0*/  @!P6 FMUL R56, R56, R56 ;  /* 0x000000383838e220 */ /* 0x004fe20000400000 */
[----:B------:R-:W-:Y:S01]  /*6600*/  FSETP.GEU.AND P6, PT, R64, -126, PT ;  /* 0xc2fc00004000780b */ /* 0x000fe20003fce000 */
[C---:B------:R-:W-:Y:S01]  /*6610*/  FMUL R80, R76.reuse, UR40 ;  /* 0x000000284c507c20 */ /* 0x040fe20008400000 */
[----:B------:R-:W-:Y:S01]  /*6620*/  FSETP.GEU.AND P2, PT, R77, -126, PT ;  /* 0xc2fc00004d00780b */ /* 0x000fe20003f4e000 */
[----:B------:R-:W-:Y:S01]  /*6630*/  FADD R144, -R76, R11 ;  /* 0x0000000b4c907221 */ /* 0x000fe20000000100 */
[----:B------:R-:W-:Y:S01]  /*6640*/  FADD R11, R28, R57 ;  /* 0x000000391c0b7221 */ /* 0x000fe20000000000 */
[--C-:B------:R-:W-:Y:S01]  /*6650*/  FFMA R25, R26, UR40, -R80.reuse ;  /* 0x000000281a197c23 */ /* 0x100fe20008000850 */
[----:B------:R-:W2:Y:S01]  /*6660*/  MUFU.EX2 R73, R73 ;  /* 0x0000004900497308 */ /* 0x000ea20000000800 */
[----:B---3--:R-:W-:Y:S01]  /*6670*/  @!P3 FMUL R69, R69, R69 ;  /* 0x000000454545b220 */ /* 0x008fe20000400000 */
[----:B------:R-:W-:Y:S01]  /*6680*/  FSETP.GEU.AND P3, PT, R68, -126, PT ;  /* 0xc2fc00004400780b */ /* 0x000fe20003f6e000 */
[--C-:B------:R-:W-:Y:S01]  /*6690*/  FFMA R26, R27, UR40, -R80.reuse ;  /* 0x000000281b1a7c23 */ /* 0x100fe20008000850 */
[--C-:B------:R-:W-:Y:S01]  /*66a0*/  FFMA R27, R30, UR40, -R80.reuse ;  /* 0x000000281e1b7c23 */ /* 0x100fe20008000850 */
[--C-:B------:R-:W-:Y:S01]  /*66b0*/  FFMA R29, R34, UR40, -R80.reuse ;  /* 0x00000028221d7c23 */ /* 0x100fe20008000850 */
[--C-:B------:R-:W-:Y:S01]  /*66c0*/  FFMA R31, R31, UR40, -R80.reuse ;  /* 0x000000281f1f7c23 */ /* 0x100fe20008000850 */
[----:B------:R-:W-:Y:S01]  /*66d0*/  @!P6 FMUL R64, R64, 0.5 ;  /* 0x3f0000004040e820 */ /* 0x000fe20000400000 */
[--C-:B------:R-:W-:Y:S01]  /*66e0*/  FFMA R39, R39, UR40, -R80.reuse ;  /* 0x0000002827277c23 */ /* 0x100fe20008000850 */
[----:B-1----:R-:W-:Y:S01]  /*66f0*/  @!P4 FMUL R60, R60, R60 ;  /* 0x0000003c3c3cc220 */ /* 0x002fe20000400000 */
[----:B------:R-:W-:Y:S01]  /*6700*/  FSETP.GEU.AND P4, PT, R25, -126, PT ;  /* 0xc2fc00001900780b */ /* 0x000fe20003f8e000 */
[----:B------:R-:W-:Y:S01]  /*6710*/  @!P2 FMUL R77, R77, 0.5 ;  /* 0x3f0000004d4da820 */ /* 0x000fe20000400000 */
[--C-:B------:R-:W-:Y:S01]  /*6720*/  FFMA R35, R35, UR40, -R80.reuse ;  /* 0x0000002823237c23 */ /* 0x100fe20008000850 */
[----:B------:R-:W1:Y:S01]  /*6730*/  MUFU.EX2 R64, R64 ;  /* 0x0000004000407308 */ /* 0x000e620000000800 */
[--C-:B------:R-:W-:Y:S01]  /*6740*/  FFMA R43, R43, UR40, -R80.reuse ;  /* 0x000000282b2b7c23 */ /* 0x100fe20008000850 */
[----:B------:R-:W-:Y:S01]  /*6750*/  @!P3 FMUL R68, R68, 0.5 ;  /* 0x3f0000004444b820 */ /* 0x000fe20000400000 */
[--C-:B------:R-:W-:Y:S01]  /*6760*/  FFMA R72, R42, UR40, -R80.reuse ;  /* 0x000000282a487c23 */ /* 0x100fe20008000850 */
[----:B--2---:R-:W-:Y:S01]  /*6770*/  @!P5 FMUL R73, R73, R73 ;  /* 0x000000494949d220 */ /* 0x004fe20000400000 */
[----:B------:R-:W-:Y:S01]  /*6780*/  FSETP.GEU.AND P5, PT, R26, -126, PT ;  /* 0xc2fc00001a00780b */ /* 0x000fe20003fae000 */
[--C-:B------:R-:W-:Y:S01]  /*6790*/  FFMA R81, R46, UR40, -R80.reuse ;  /* 0x000000282e517c23 */ /* 0x100fe20008000850 */
[--C-:B------:R-:W-:Y:S01]  /*67a0*/  FFMA R47, R47, UR40, -R80.reuse ;  /* 0x000000282f2f7c23 */ /* 0x100fe20008000850 */
[----:B------:R-:W2:Y:S01]  /*67b0*/  MUFU.EX2 R68, R68 ;  /* 0x0000004400447308 */ /* 0x000ea20000000800 */
[--C-:B------:R-:W-:Y:S01]  /*67c0*/  FFMA R51, R51, UR40, -R80.reuse ;  /* 0x0000002833337c23 */ /* 0x100fe20008000850 */
[----:B------:R-:W-:Y:S01]  /*67d0*/  @!P4 FMUL R25, R25, 0.5 ;  /* 0x3f0000001919c820 */ /* 0x000fe20000400000 */
        /* <DEDUP_REMOVED lines=9> */
[--C-:B------:R-:W-:Y:S01]  /*6870*/  FFMA R74, R74, UR40, -R80.reuse ;  /* 0x000000284a4a7c23 */ /* 0x100fe20008000850 */
[--C-:B------:R-:W-:Y:S01]  /*6880*/  FFMA R75, R75, UR40, -R80.reuse ;  /* 0x000000284b4b7c23 */ /* 0x100fe20008000850 */
[--C-:B------:R-:W-:Y:S01]  /*6890*/  FFMA R82, R82, UR40, -R80.reuse ;  /* 0x0000002852527c23 */ /* 0x100fe20008000850 */
[--C-:B------:R-:W-:Y:S01]  /*68a0*/  FFMA R78, R78, UR40, -R80.reuse ;  /* 0x000000284e4e7c23 */ /* 0x100fe20008000850 */
[----:B------:R-:W1:Y:S01]  /*68b0*/  MUFU.EX2 R25, R25 ;  /* 0x0000001900197308 */ /* 0x000e620000000800 */
[----:B--2---:R-:W-:Y:S01]  /*68c0*/  @!P3 FMUL R68, R68, R68 ;  /* 0x000000444444b220 */ /* 0x004fe20000400000 */
[----:B------:R-:W-:Y:S01]  /*68d0*/  FSETP.GEU.AND P3, PT, R29, -126, PT ;  /* 0xc2fc00001d00780b */ /* 0x000fe20003f6e000 */
[--C-:B------:R-:W-:Y:S01]  /*68e0*/  FFMA R71, R71, UR40, -R80.reuse ;  /* 0x0000002847477c23 */ /* 0x100fe20008000850 */
[--C-:B------:R-:W-:Y:S01]  /*68f0*/  FFMA R83, R83, UR40, -R80.reuse ;  /* 0x0000002853537c23 */ /* 0x100fe20008000850 */
[--C-:B------:R-:W-:Y:S01]  /*6900*/  FFMA R85, R86, UR40, -R80.reuse ;  /* 0x0000002856557c23 */ /* 0x100fe20008000850 */
[----:B------:R-:W-:Y:S01]  /*6910*/  FFMA R87, R87, UR40, -R80 ;  /* 0x0000002857577c23 */ /* 0x000fe20008000850 */
[----:B------:R-:W-:Y:S01]  /*6920*/  @!P6 FMUL R27, R27, 0.5 ;  /* 0x3f0000001b1be820 */ /* 0x000fe20000400000 */
[----:B------:R2:W4:Y:S01]  /*6930*/  MUFU.EX2 R30, R26 ;  /* 0x0000001a001e7308 */ /* 0x0005220000000800 */
[----:B---3--:R-:W-:Y:S01]  /*6940*/  @!P2 FMUL R77, R77, R77 ;  /* 0x0000004d4d4da220 */ /* 0x008fe20000400000 */
[----:B------:R-:W-:Y:S01]  /*6950*/  FSETP.GEU.AND P2, PT, R31, -126, PT ;  /* 0xc2fc00001f00780b */ /* 0x000fe20003f4e000 */
[----:B------:R-:W-:Y:S01]  /*6960*/  FADD R76, R33, R56 ;  /* 0x00000038214c7221 */ /* 0x000fe20000000000 */
[----:B------:R-:W-:Y:S01]  /*6970*/  FMUL R144, R144, UR40 ;  /* 0x0000002890907c20 */ /* 0x000fe20008400000 */
[----:B------:R-:W-:-:S02]  /*6980*/  F2FP.BF16.F32.PACK_AB R56, R56, R65 ;  /* 0x000000413838723e */ /* 0x000fc400000010ff */
[----:B------:R-:W-:Y:S01]  /*6990*/  @!P3 FMUL R29, R29, 0.5 ;  /* 0x3f0000001d1db820 */ /* 0x000fe20000400000 */
[----:B------:R-:W3:Y:S01]  /*69a0*/  MUFU.EX2 R27, R27 ;  /* 0x0000001b001b7308 */ /* 0x000ee20000000800 */
[----:B--2---:R-:W-:Y:S01]  /*69b0*/  FFMA R26, R38, UR40, -R80 ;  /* 0x00000028261a7c23 */ /* 0x004fe20008000850 */
[----:B-1----:R-:W-:Y:S01]  /*69c0*/  @!P4 FMUL R25, R25, R25 ;  /* 0x000000191919c220 */ /* 0x002fe20000400000 */
[----:B------:R-:W-:Y:S02]  /*69d0*/  FSETP.GEU.AND P4, PT, R35, -126, PT ;  /* 0xc2fc00002300780b */ /* 0x000fe40003f8e000 */
[----:B------:R-:W-:Y:S02]  /*69e0*/  F2FP.BF16.F32.PACK_AB R28, R21, R28 ;  /* 0x0000001c151c723e */ /* 0x000fe400000010ff */
[----:B------:R-:W-:Y:S01]  /*69f0*/  @!P2 FMUL R31, R31, 0.5 ;  /* 0x3f0000001f1fa820 */ /* 0x000fe20000400000 */
[----:B------:R-:W1:Y:S01]  /*6a00*/  MUFU.EX2 R29, R29 ;  /* 0x0000001d001d7308 */ /* 0x000e620000000800 */
[----:B----4-:R-:W-:Y:S01]  /*6a10*/  @!P5 FMUL R30, R30, R30 ;  /* 0x0000001e1e1ed220 */ /* 0x010fe20000400000 */
[----:B------:R-:W-:-:S06]  /*6a20*/  FSETP.GEU.AND P5, PT, R26, -126, PT ;  /* 0xc2fc00001a00780b */ /* 0x000fcc0003fae000 */
[----:B------:R-:W2:Y:S01]  /*6a30*/  MUFU.EX2 R34, R31 ;  /* 0x0000001f00227308 */ /* 0x000ea20000000800 */
[----:B---3--:R-:W-:Y:S01]  /*6a40*/  @!P6 FMUL R27, R27, R27 ;  /* 0x0000001b1b1be220 */ /* 0x008fe20000400000 */
[----:B------:R-:W-:Y:S01]  /*6a50*/  FSETP.GEU.AND P6, PT, R39, -126, PT ;  /* 0xc2fc00002700780b */ /* 0x000fe20003fce000 */
[----:B------:R-:W-:-:S04]  /*6a60*/  @!P4 FMUL R35, R35, 0.5 ;  /* 0x3f0000002323c820 */ /* 0x000fc80000400000 */
[----:B------:R-:W-:Y:S01]  /*6a70*/  @!P5 FMUL R26, R26, 0.5 ;  /* 0x3f0000001a1ad820 */ /* 0x000fe20000400000 */
[----:B------:R-:W3:Y:S01]  /*6a80*/  MUFU.EX2 R38, R35 ;  /* 0x0000002300267308 */ /* 0x000ee20000000800 */
[----:B-1----:R-:W-:Y:S01]  /*6a90*/  @!P3 FMUL R29, R29, R29 ;  /* 0x0000001d1d1db220 */ /* 0x002fe20000400000 */
[----:B------:R-:W-:-:S05]  /*6aa0*/  FSETP.GEU.AND P3, PT, R43, -126, PT ;  /* 0xc2fc00002b00780b */ /* 0x000fca0003f6e000 */
[----:B------:R-:W-:Y:S01]  /*6ab0*/  @!P6 FMUL R39, R39, 0.5 ;  /* 0x3f0000002727e820 */ /* 0x000fe20000400000 */
[----:B------:R1:W4:Y:S01]  /*6ac0*/  MUFU.EX2 R31, R26 ;  /* 0x0000001a001f7308 */ /* 0x0003220000000800 */
[----:B--2---:R-:W-:Y:S01]  /*6ad0*/  @!P2 FMUL R34, R34, R34 ;  /* 0x000000222222a220 */ /* 0x004fe20000400000 */
[----:B------:R-:W-:-:S05]  /*6ae0*/  FSETP.GEU.AND P2, PT, R72, -126, PT ;  /* 0xc2fc00004800780b */ /* 0x000fca0003f4e000 */
[----:B------:R-:W-:Y:S01]  /*6af0*/  @!P3 FMUL R43, R43, 0.5 ;  /* 0x3f0000002b2bb820 */ /* 0x000fe20000400000 */
[----:B------:R-:W2:Y:S01]  /*6b00*/  MUFU.EX2 R42, R39 ;  /* 0x00000027002a7308 */ /* 0x000ea20000000800 */
[----:B-1----:R-:W-:Y:S01]  /*6b10*/  FFMA R26, R50, UR40, -R80 ;  /* 0x00000028321a7c23 */ /* 0x002fe20008000850 */
[----:B---3--:R-:W-:Y:S01]  /*6b20*/  @!P4 FMUL R38, R38, R38 ;  /* 0x000000262626c220 */ /* 0x008fe20000400000 */
[----:B------:R-:W-:-:S04]  /*6b30*/  FSETP.GEU.AND P4, PT, R81, -126, PT ;  /* 0xc2fc00005100780b */ /* 0x000fc80003f8e000 */
[----:B------:R-:W-:Y:S01]  /*6b40*/  @!P2 FMUL R72, R72, 0.5 ;  /* 0x3f0000004848a820 */ /* 0x000fe20000400000 */
[----:B------:R-:W1:Y:S01]  /*6b50*/  MUFU.EX2 R46, R43 ;  /* 0x0000002b002e7308 */ /* 0x000e620000000800 */
[----:B----4-:R-:W-:Y:S01]  /*6b60*/  @!P5 FMUL R31, R31, R31 ;  /* 0x0000001f1f1fd220 */ /* 0x010fe20000400000 */
[----:B------:R-:W-:-:S06]  /*6b70*/  FSETP.GEU.AND P5, PT, R47, -126, PT ;  /* 0xc2fc00002f00780b */ /* 0x000fcc0003fae000 */
[----:B------:R3:W4:Y:S01]  /*6b80*/  MUFU.EX2 R35, R72 ;  /* 0x0000004800237308 */ /* 0x0007220000000800 */
[----:B--2---:R-:W-:Y:S01]  /*6b90*/  @!P6 FMUL R42, R42, R42 ;  /* 0x0000002a2a2ae220 */ /* 0x004fe20000400000 */
[----:B------:R-:W-:Y:S01]  /*6ba0*/  FSETP.GEU.AND P6, PT, R26, -126, PT ;  /* 0xc2fc00001a00780b */ /* 0x000fe20003fce000 */
[----:B------:R-:W-:-:S04]  /*6bb0*/  @!P4 FMUL R81, R81, 0.5 ;  /* 0x3f0000005151c820 */ /* 0x000fc80000400000 */
[----:B------:R-:W-:Y:S01]  /*6bc0*/  @!P5 FMUL R47, R47, 0.5 ;  /* 0x3f0000002f2fd820 */ /* 0x000fe20000400000 */
[----:B------:R2:W5:Y:S01]  /*6bd0*/  MUFU.EX2 R39, R81 ;  /* 0x0000005100277308 */ /* 0x0005620000000800 */
[----:B---3--:R-:W-:Y:S01]  /*6be0*/  FFMA R72, R54, UR40, -R80 ;  /* 0x0000002836487c23 */ /* 0x008fe20008000850 */
[----:B-1----:R-:W-:-:S04]  /*6bf0*/  @!P3 FMUL R46, R46, R46 ;  /* 0x0000002e2e2eb220 */ /* 0x002fc80000400000 */
[----:B------:R-:W-:Y:S01]  /*6c00*/  FSETP.GEU.AND P3, PT, R72, -126, PT ;  /* 0xc2fc00004800780b */ /* 0x000fe20003f6e000 */
[----:B------:R-:W-:Y:S01]  /*6c10*/  @!P6 FMUL R26, R26, 0.5 ;  /* 0x3f0000001a1ae820 */ /* 0x000fe20000400000 */
[----:B------:R-:W1:Y:S01]  /*6c20*/  MUFU.EX2 R50, R47 ;  /* 0x0000002f00327308 */ /* 0x000e620000000800 */
[----:B----4-:R-:W-:Y:S01]  /*6c30*/  @!P2 FMUL R35, R35, R35 ;  /* 0x000000232323a220 */ /* 0x010fe20000400000 */
[----:B------:R-:W-:Y:S01]  /*6c40*/  FSETP.GEU.AND P2, PT, R51, -126, PT ;  /* 0xc2fc00003300780b */ /* 0x000fe20003f4e000 */
[----:B--2---:R-:W-:-:S05]  /*6c50*/  FFMA R81, R58, UR40, -R80 ;  /* 0x000000283a517c23 */ /* 0x004fca0008000850 */
[----:B------:R2:W3:Y:S01]  /*6c60*/  MUFU.EX2 R43, R26 ;  /* 0x0000001a002b7308 */ /* 0x0004e20000000800 */
[----:B-----5:R-:W-:Y:S01]  /*6c70*/  @!P4 FMUL R39, R39, R39 ;  /* 0x000000272727c220 */ /* 0x020fe20000400000 */
[----:B------:R-:W-:Y:S01]  /*6c80*/  FSETP.GEU.AND P4, PT, R55, -126, PT ;  /* 0xc2fc00003700780b */ /* 0x000fe20003f8e000 */
[----:B------:R-:W-:-:S04]  /*6c90*/  @!P3 FMUL R72, R72, 0.5 ;  /* 0x3f0000004848b820 */ /* 0x000fc80000400000 */
[----:B------:R-:W-:Y:S01]  /*6ca0*/  @!P2 FMUL R51, R51, 0.5 ;  /* 0x3f0000003333a820 */ /* 0x000fe20000400000 */
[----:B------:R4:W5:Y:S01]  /*6cb0*/  MUFU.EX2 R47, R72 ;  /* 0x00000048002f7308 */ /* 0x0009620000000800 */
[----:B-1----:R-:W-:Y:S01]  /*6cc0*/  @!P5 FMUL R50, R50, R50 ;  /* 0x000000323232d220 */ /* 0x002fe20000400000 */
[----:B------:R-:W-:Y:S01]  /*6cd0*/  FSETP.GEU.AND P5, PT, R81, -126, PT ;  /* 0xc2fc00005100780b */ /* 0x000fe20003fae000 */
[----:B--2---:R-:W-:-:S04]  /*6ce0*/  FFMA R26, R62, UR40, -R80 ;  /* 0x000000283e1a7c23 */ /* 0x004fc80008000850 */
[----:B------:R-:W-:Y:S01]  /*6cf0*/  @!P4 FMUL R55, R55, 0.5 ;  /* 0x3f0000003737c820 */ /* 0x000fe20000400000 */
[----:B------:R-:W1:Y:S01]  /*6d00*/  MUFU.EX2 R54, R51 ;  /* 0x0000003300367308 */ /* 0x000e620000000800 */
[----:B---3--:R-:W-:Y:S01]  /*6d10*/  @!P6 FMUL R43, R43, R43 ;  /* 0x0000002b2b2be220 */ /* 0x008fe20000400000 */
[----:B------:R-:W-:Y:S01]  /*6d20*/  FSETP.GEU.AND P6, PT, R59, -126, PT ;  /* 0xc2fc00003b00780b */ /* 0x000fe20003fce000 */
[----:B----4-:R-:W-:-:S04]  /*6d30*/  FFMA R72, R70, UR40, -R80 ;  /* 0x0000002846487c23 */ /* 0x010fc80008000850 */
        /* <DEDUP_REMOVED lines=18> */
[----:B------:R3:W4:Y:S01]  /*6e60*/  MUFU.EX2 R66, R26 ;  /* 0x0000001a00427308 */ /* 0x0007220000000800 */
[----:B-1----:R-:W-:Y:S01]  /*6e70*/  @!P6 FMUL R51, R51, R51 ;  /* 0x000000333333e220 */ /* 0x002fe20000400000 */
[----:B------:R-:W-:-:S03]  /*6e80*/  FSETP.GEU.AND P6, PT, R72, -126, PT ;  /* 0xc2fc00004800780b */ /* 0x000fc60003fce000 */
[----:B------:R-:W-:Y:S02]  /*6e90*/  FADD R145, R30, R51 ;  /* 0x000000331e917221 */ /* 0x000fe40000000000 */
[----:B------:R-:W-:Y:S01]  /*6ea0*/  @!P5 FMUL R67, R67, 0.5 ;  /* 0x3f0000004343d820 */ /* 0x000fe20000400000 */
[----:B------:R-:W1:Y:S01]  /*6eb0*/  MUFU.EX2 R70, R84 ;  /* 0x0000005400467308 */ /* 0x000e620000000800 */
[----:B--2---:R-:W-:Y:S01]  /*6ec0*/  @!P3 FMUL R55, R55, R55 ;  /* 0x000000373737b220 */ /* 0x004fe20000400000 */
[----:B------:R-:W-:Y:S01]  /*6ed0*/  FSETP.GEU.AND P3, PT, R74, -126, PT ;  /* 0xc2fc00004a00780b */ /* 0x000fe20003f6e000 */
[----:B---3--:R-:W-:Y:S01]  /*6ee0*/  FADD R26, R32, R65 ;  /* 0x00000041201a7221 */ /* 0x008fe20000000000 */
[----:B------:R-:W-:Y:S02]  /*6ef0*/  F2FP.BF16.F32.PACK_AB R32, R33, R32 ;  /* 0x000000202120723e */ /* 0x000fe400000010ff */
[----:B------:R-:W-:Y:S01]  /*6f00*/  F2FP.BF16.F32.PACK_AB R33, R46, R35 ;  /* 0x000000232e21723e */ /* 0x000fe200000010ff */
[----:B------:R-:W-:Y:S01]  /*6f10*/  @!P6 FMUL R72, R72, 0.5 ;  /* 0x3f0000004848e820 */ /* 0x000fe20000400000 */
[----:B------:R-:W2:Y:S01]  /*6f20*/  MUFU.EX2 R59, R67 ;  /* 0x00000043003b7308 */ /* 0x000ea20000000800 */
[----:B----4-:R-:W-:Y:S01]  /*6f30*/  @!P2 FMUL R66, R66, R66 ;  /* 0x000000424242a220 */ /* 0x010fe20000400000 */
[----:B------:R-:W-:-:S05]  /*6f40*/  FSETP.GEU.AND P2, PT, R71, -126, PT ;  /* 0xc2fc00004700780b */ /* 0x000fca0003f4e000 */
[----:B------:R-:W-:Y:S01]  /*6f50*/  @!P3 FMUL R74, R74, 0.5 ;  /* 0x3f0000004a4ab820 */ /* 0x000fe20000400000 */
[----:B------:R-:W3:Y:S01]  /*6f60*/  MUFU.EX2 R72, R72 ;  /* 0x0000004800487308 */ /* 0x000ee20000000800 */
[----:B-1----:R-:W-:Y:S01]  /*6f70*/  @!P4 FMUL R70, R70, R70 ;  /* 0x000000464646c220 */ /* 0x002fe20000400000 */
[----:B------:R-:W-:-:S03]  /*6f80*/  FSETP.GEU.AND P4, PT, R75, -126, PT ;  /* 0xc2fc00004b00780b */ /* 0x000fc60003f8e000 */
[----:B------:R-:W-:Y:S01]  /*6f90*/  FADD R146, R29, R70 ;  /* 0x000000461d927221 */ /* 0x000fe20000000000 */
[----:B------:R-:W-:Y:S01]  /*6fa0*/  F2FP.BF16.F32.PACK_AB R29, R38, R29 ;  /* 0x0000001d261d723e */ /* 0x000fe200000010ff */
[----:B------:R-:W-:Y:S01]  /*6fb0*/  @!P2 FMUL R71, R71, 0.5 ;  /* 0x3f0000004747a820 */ /* 0x000fe20000400000 */
[----:B------:R-:W1:Y:S01]  /*6fc0*/  MUFU.EX2 R74, R74 ;  /* 0x0000004a004a7308 */ /* 0x000e620000000800 */
[----:B--2---:R-:W-:Y:S01]  /*6fd0*/  @!P5 FMUL R59, R59, R59 ;  /* 0x0000003b3b3bd220 */ /* 0x004fe20000400000 */
[----:B------:R-:W-:-:S05]  /*6fe0*/  FSETP.GEU.AND P5, PT, R78, -126, PT ;  /* 0xc2fc00004e00780b */ /* 0x000fca0003fae000 */
        /* <DEDUP_REMOVED lines=8> */
[----:B--2---:R-:W-:Y:S01]  /*7070*/  FADD R71, R41, R64 ;  /* 0x0000004029477221 */ /* 0x004fe20000000000 */
[----:B------:R-:W-:Y:S01]  /*7080*/  F2FP.BF16.F32.PACK_AB R64, R64, R73 ;  /* 0x000000494040723e */ /* 0x000fe200000010ff */
[----:B------:R-:W-:Y:S01]  /*7090*/  FADD R148, R35, R74 ;  /* 0x0000004a23947221 */ /* 0x000fe20000000000 */
[----:B------:R-:W-:Y:S01]  /*70a0*/  F2FP.BF16.F32.PACK_AB R35, R50, R39 ;  /* 0x000000273223723e */ /* 0x000fe200000010ff */
[----:B------:R-:W-:Y:S01]  /*70b0*/  @!P6 FMUL R82, R82, 0.5 ;  /* 0x3f0000005252e820 */ /* 0x000fe20000400000 */
[----:B------:R1:W2:Y:S01]  /*70c0*/  MUFU.EX2 R84, R78 ;  /* 0x0000004e00547308 */ /* 0x0002a20000000800 */
[----:B---3--:R-:W-:Y:S01]  /*70d0*/  FADD R75, R9, R26 ;  /* 0x0000001a094b7221 */ /* 0x008fe20000000000 */
[----:B------:R-:W-:Y:S01]  /*70e0*/  FADD R9, R13, R40 ;  /* 0x000000280d097221 */ /* 0x000fe20000000000 */
[----:B------:R-:W-:Y:S01]  /*70f0*/  FADD R26, R21, R48 ;  /* 0x00000030151a7221 */ /* 0x000fe20000000000 */
[----:B----4-:R-:W-:Y:S01]  /*7100*/  @!P2 FMUL R63, R63, R63 ;  /* 0x0000003f3f3fa220 */ /* 0x010fe20000400000 */
[----:B------:R-:W-:-:S02]  /*7110*/  FSETP.GEU.AND P2, PT, R144, -126, PT ;  /* 0xc2fc00009000780b */ /* 0x000fc40003f4e000 */
[----:B------:R-:W-:Y:S01]  /*7120*/  @!P3 FMUL R83, R83, 0.5 ;  /* 0x3f0000005353b820 */ /* 0x000fe20000400000 */
[----:B------:R-:W3:Y:S01]  /*7130*/  MUFU.EX2 R86, R82 ;  /* 0x0000005200567308 */ /* 0x000ee20000000800 */
[----:B-----5:R-:W-:Y:S01]  /*7140*/  @!P4 FMUL R67, R67, R67 ;  /* 0x000000434343c220 */ /* 0x020fe20000400000 */
[----:B------:R-:W-:Y:S01]  /*7150*/  FSETP.GEU.AND P4, PT, R81, -126, PT ;  /* 0xc2fc00005100780b */ /* 0x000fe20003f8e000 */
[----:B-1----:R-:W-:Y:S01]  /*7160*/  FADD R78, R36, R73 ;  /* 0x00000049244e7221 */ /* 0x002fe20000000000 */
[----:B------:R-:W-:Y:S01]  /*7170*/  FADD R79, R26, R71 ;  /* 0x000000471a4f7221 */ /* 0x000fe20000000000 */
[----:B------:R-:W-:Y:S01]  /*7180*/  FADD R26, R12, R69 ;  /* 0x000000450c1a7221 */ /* 0x000fe20000000000 */
[----:B------:R-:W-:Y:S01]  /*7190*/  FADD R150, R46, R67 ;  /* 0x000000432e967221 */ /* 0x000fe20000000000 */
[----:B------:R-:W-:Y:S01]  /*71a0*/  FADD R80, R11, R78 ;  /* 0x0000004e0b507221 */ /* 0x000fe20000000000 */
[----:B------:R-:W1:Y:S01]  /*71b0*/  MUFU.EX2 R83, R83 ;  /* 0x0000005300537308 */ /* 0x000e620000000800 */
[----:B--2---:R-:W-:Y:S01]  /*71c0*/  @!P5 FMUL R84, R84, R84 ;  /* 0x000000545454d220 */ /* 0x004fe20000400000 */
[----:B------:R-:W-:Y:S01]  /*71d0*/  FSETP.GEU.AND P5, PT, R85, -126, PT ;  /* 0xc2fc00005500780b */ /* 0x000fe20003fae000 */
[----:B------:R-:W-:Y:S01]  /*71e0*/  FADD R78, R9, R76 ;  /* 0x0000004c094e7221 */ /* 0x000fe20000000000 */
[----:B------:R-:W-:Y:S01]  /*71f0*/  FADD R11, R10, R61 ;  /* 0x0000003d0a0b7221 */ /* 0x000fe20000000000 */
[----:B------:R-:W-:Y:S01]  /*7200*/  FADD R76, R14, R77 ;  /* 0x0000004d0e4c7221 */ /* 0x000fe20000000000 */
[----:B------:R-:W-:Y:S01]  /*7210*/  FADD R9, R8, R53 ;  /* 0x0000003508097221 */ /* 0x000fe20000000000 */
[----:B------:R-:W-:Y:S01]  /*7220*/  @!P4 FMUL R81, R81, 0.5 ;  /* 0x3f0000005151c820 */ /* 0x000fe20000400000 */
[----:B------:R-:W-:Y:S01]  /*7230*/  @!P2 FMUL R144, R144, 0.5 ;  /* 0x3f0000009090a820 */ /* 0x000fe20000400000 */
[----:B---3--:R-:W-:Y:S01]  /*7240*/  @!P6 FMUL R86, R86, R86 ;  /* 0x000000565656e220 */ /* 0x008fe20000400000 */
[----:B------:R-:W-:Y:S01]  /*7250*/  FSETP.GEU.AND P6, PT, R87, -126, PT ;  /* 0xc2fc00005700780b */ /* 0x000fe20003fce000 */
[----:B------:R-:W-:Y:S01]  /*7260*/  FADD R82, R11, R76 ;  /* 0x0000004c0b527221 */ /* 0x000fe20000000000 */
[----:B------:R-:W-:Y:S01]  /*7270*/  FADD R76, R45, R68 ;  /* 0x000000442d4c7221 */ /* 0x000fe20000000000 */
[----:B------:R-:W-:Y:S01]  /*7280*/  FADD R11, R23, R52 ;  /* 0x00000034170b7221 */ /* 0x000fe20000000000 */
[----:B------:R-:W2:Y:S01]  /*7290*/  MUFU.EX2 R81, R81 ;  /* 0x0000005100517308 */ /* 0x000ea20000000800 */
[----:B------:R-:W-:Y:S01]  /*72a0*/  @!P5 FMUL R85, R85, 0.5 ;  /* 0x3f0000005555d820 */ /* 0x000fe20000400000 */
[----:B------:R-:W-:Y:S01]  /*72b0*/  FADD R71, R9, R26 ;  /* 0x0000001a09477221 */ /* 0x000fe20000000000 */
[----:B------:R-:W-:Y:S01]  /*72c0*/  FADD R11, R11, R76 ;  /* 0x0000004c0b0b7221 */ /* 0x000fe20000000000 */
[----:B-1----:R-:W-:Y:S01]  /*72d0*/  @!P3 FMUL R83, R83, R83 ;  /* 0x000000535353b220 */ /* 0x002fe20000400000 */
[----:B------:R-:W-:Y:S01]  /*72e0*/  FSETP.GEU.AND P3, PT, R20, -126, PT ;  /* 0xc2fc00001400780b */ /* 0x000fe20003f6e000 */
[----:B------:R-:W-:Y:S01]  /*72f0*/  FADD R9, R15, R44 ;  /* 0x0000002c0f097221 */ /* 0x000fe20000000000 */
[----:B------:R-:W-:Y:S01]  /*7300*/  FADD R26, R37, R60 ;  /* 0x0000003c251a7221 */ /* 0x000fe20000000000 */
[----:B------:R1:W3:Y:S01]  /*7310*/  MUFU.EX2 R76, R85 ;  /* 0x00000055004c7308 */ /* 0x0002e20000000800 */
[----:B------:R-:W-:Y:S01]  /*7320*/  @!P6 FMUL R87, R87, 0.5 ;  /* 0x3f0000005757e820 */ /* 0x000fe20000400000 */
[----:B------:R-:W-:Y:S01]  /*7330*/  FADD R147, R43, R86 ;  /* 0x000000562b937221 */ /* 0x000fe20000000000 */
[----:B------:R-:W-:Y:S01]  /*7340*/  FADD R26, R9, R26 ;  /* 0x0000001a091a7221 */ /* 0x000fe20000000000 */
[----:B------:R-:W-:Y:S01]  /*7350*/  FADD R9, R25, R62 ;  /* 0x0000003e19097221 */ /* 0x000fe20000000000 */
[----:B------:R-:W-:Y:S01]  /*7360*/  FADD R151, R145, R150 ;  /* 0x0000009691977221 */ /* 0x000fe20000000000 */
[----:B------:R-:W-:Y:S01]  /*7370*/  FADD R154, R146, R147 ;  /* 0x00000093929a7221 */ /* 0x000fe20000000000 */
[----:B------:R-:W-:Y:S01]  /*7380*/  FADD R146, R39, R84 ;  /* 0x0000005427927221 */ /* 0x000fe20000000000 */
[----:B------:R-:W4:Y:S01]  /*7390*/  MUFU.EX2 R87, R87 ;  /* 0x0000005700577308 */ /* 0x000f220000000800 */
[----:B------:R-:W-:Y:S01]  /*73a0*/  FADD R149, R9, R148 ;  /* 0x0000009409957221 */ /* 0x000fe20000000000 */
[----:B------:R-:W-:Y:S01]  /*73b0*/  FADD R9, R27, R66 ;  /* 0x000000421b097221 */ /* 0x000fe20000000000 */
[----:B------:R-:W-:Y:S01]  /*73c0*/  @!P3 FMUL R20, R20, 0.5 ;  /* 0x3f0000001414b820 */ /* 0x000fe20000400000 */
[----:B-1----:R-:W-:Y:S01]  /*73d0*/  FADD R85, R38, R59 ;  /* 0x0000003b26557221 */ /* 0x002fe20000000000 */
[----:B------:R-:W-:Y:S01]  /*73e0*/  FADD R148, R54, R83 ;  /* 0x0000005336947221 */ /* 0x000fe20000000000 */
[----:B--2---:R-:W-:Y:S01]  /*73f0*/  @!P4 FMUL R81, R81, R81 ;  /* 0x000000515151c220 */ /* 0x004fe20000400000 */
[----:B------:R-:W-:Y:S01]  /*7400*/  FADD R152, R9, R146 ;  /* 0x0000009209987221 */ /* 0x000fe20000000000 */
[----:B------:R-:W-:Y:S01]  /*7410*/  MUFU.EX2 R144, R144 ;  /* 0x0000009000907308 */ /* 0x000fe20000000800 */
[----:B---3--:R-:W-:Y:S01]  /*7420*/  @!P5 FMUL R76, R76, R76 ;  /* 0x0000004c4c4cd220 */ /* 0x008fe20000400000 */
[----:B------:R-:W-:Y:S01]  /*7430*/  FADD R156, R85, R148 ;  /* 0x00000094559c7221 */ /* 0x000fe20000000000 */
[----:B------:R-:W-:Y:S01]  /*7440*/  FADD R145, R31, R72 ;  /* 0x000000481f917221 */ /* 0x000fe20000000000 */
[----:B------:R-:W-:Y:S01]  /*7450*/  FADD R85, R34, R55 ;  /* 0x0000003722557221 */ /* 0x000fe20000000000 */
[----:B------:R-:W-:Y:S01]  /*7460*/  FADD R150, R47, R76 ;  /* 0x0000004c2f967221 */ /* 0x000fe20000000000 */
[----:B------:R-:W-:Y:S01]  /*7470*/  FADD R148, R50, R81 ;  /* 0x0000005132947221 */ /* 0x000fe20000000000 */
[----:B------:R-:W-:Y:S01]  /*7480*/  FADD R146, R42, R63 ;  /* 0x0000003f2a927221 */ /* 0x000fe20000000000 */
[----:B------:R-:W1:Y:S01]  /*7490*/  MUFU.EX2 R9, R20 ;  /* 0x0000001400097308 */ /* 0x000e620000000800 */
[----:B----4-:R-:W-:Y:S01]  /*74a0*/  @!P6 FMUL R87, R87, R87 ;  /* 0x000000575757e220 */ /* 0x010fe20000400000 */
[----:B------:R-:W-:Y:S01]  /*74b0*/  FADD R145, R145, R150 ;  /* 0x0000009691917221 */ /* 0x000fe20000000000 */
        /* <DEDUP_REMOVED lines=15> */
[----:B------:R-:W-:Y:S01]  /*75b0*/  SHF.L.U32 R11, R18, 0x1f, RZ ;  /* 0x0000001f120b7819 */ /* 0x000fe200000006ff */
[----:B------:R-:W-:Y:S01]  /*75c0*/  FADD R78, R75, R78 ;  /* 0x0000004e4b4e7221 */ /* 0x000fe20000000000 */
[----:B-1----:R-:W-:Y:S01]  /*75d0*/  @!P3 FMUL R9, R9, R9 ;  /* 0x000000090909b220 */ /* 0x002fe20000400000 */
[----:B------:R-:W-:Y:S01]  /*75e0*/  FADD R149, R149, R146 ;  /* 0x0000009295957221 */ /* 0x000fe20000000000 */
[----:B------:R-:W-:Y:S01]  /*75f0*/  @!P2 FMUL R144, R144, R144 ;  /* 0x000000909090a220 */ /* 0x000fe20000400000 */
[----:B------:R-:W-:Y:S01]  /*7600*/  F2FP.BF16.F32.PACK_AB R27, R34, R27 ;  /* 0x0000001b221b723e */ /* 0x000fe200000010ff */
[----:B------:R1:W2:Y:S01]  /*7610*/  SYNCS.PHASECHK.TRANS64.TRYWAIT P2, [UR6+0x2c200], R11 ;  /* 0x02c2000bff0075a7 */ /* 0x0002a20008040146 */
[----:B------:R-:W-:Y:S01]  /*7620*/  F2FP.BF16.F32.PACK_AB R34, R37, R12 ;  /* 0x0000000c2522723e */ /* 0x000fe200000010ff */
[----:B------:R-:W-:Y:S01]  /*7630*/  FFMA R4, R9, R4, R78 ;  /* 0x0000000409047223 */ /* 0x000fe2000000004e */
[----:B------:R-:W-:Y:S01]  /*7640*/  F2FP.BF16.F32.PACK_AB R36, R41, R36 ;  /* 0x000000242924723e */ /* 0x000fe200000010ff */
[----:B------:R-:W-:Y:S01]  /*7650*/  FFMA R3, R144, R3, R149 ;  /* 0x0000000390037223 */ /* 0x000fe20000000095 */
[----:B------:R-:W-:Y:S01]  /*7660*/  F2FP.BF16.F32.PACK_AB R37, R54, R43 ;  /* 0x0000002b3625723e */ /* 0x000fe200000010ff */
[----:B------:R-:W-:Y:S01]  /*7670*/  FMUL R136, R136, R9 ;  /* 0x0000000988887220 */ /* 0x000fe20000400000 */
[----:B------:R-:W-:Y:S01]  /*7680*/  F2FP.BF16.F32.PACK_AB R40, R40, R49 ;  /* 0x000000312828723e */ /* 0x000fe200000010ff */
[----:B------:R-:W-:Y:S01]  /*7690*/  FMUL R137, R137, R9 ;  /* 0x0000000989897220 */ /* 0x000fe20000400000 */
[----:B------:R-:W-:Y:S01]  /*76a0*/  F2FP.BF16.F32.PACK_AB R25, R30, R25 ;  /* 0x000000191e19723e */ /* 0x000fe200000010ff */
[----:B------:R-:W-:Y:S01]  /*76b0*/  FMUL R140, R140, R9 ;  /* 0x000000098c8c7220 */ /* 0x000fe20000400000 */
[----:B------:R-:W-:Y:S01]  /*76c0*/  F2FP.BF16.F32.PACK_AB R31, R42, R31 ;  /* 0x0000001f2a1f723e */ /* 0x000fe200000010ff */
[----:B------:R-:W-:Y:S01]  /*76d0*/  FMUL R141, R141, R9 ;  /* 0x000000098d8d7220 */ /* 0x000fe20000400000 */
[----:B------:R-:W-:Y:S01]  /*76e0*/  F2FP.BF16.F32.PACK_AB R39, R58, R47 ;  /* 0x0000002f3a27723e */ /* 0x000fe200000010ff */
[-C--:B------:R-:W-:Y:S01]  /*76f0*/  FMUL R128, R128, R9.reuse ;  /* 0x0000000980807220 */ /* 0x080fe20000400000 */
[----:B------:R-:W-:Y:S01]  /*7700*/  F2FP.BF16.F32.PACK_AB R41, R51, R62 ;  /* 0x0000003e3329723e */ /* 0x000fe200000010ff */
[-C--:B------:R-:W-:Y:S01]  /*7710*/  FMUL R129, R129, R9.reuse ;  /* 0x0000000981817220 */ /* 0x080fe20000400000 */
[----:B------:R-:W-:Y:S01]  /*7720*/  F2FP.BF16.F32.PACK_AB R43, R55, R66 ;  /* 0x00000042372b723e */ /* 0x000fe200000010ff */
[----:B------:R-:W-:Y:S01]  /*7730*/  FMUL R132, R132, R9 ;  /* 0x0000000984847220 */ /* 0x000fe20000400000 */
[----:B------:R-:W-:Y:S01]  /*7740*/  F2FP.BF16.F32.PACK_AB R48, R48, R57 ;  /* 0x000000393030723e */ /* 0x000fe200000010ff */
[-C--:B------:R-:W-:Y:S01]  /*7750*/  FMUL R133, R133, R9.reuse ;  /* 0x0000000985857220 */ /* 0x080fe20000400000 */
[----:B------:R-:W-:Y:S01]  /*7760*/  F2FP.BF16.F32.PACK_AB R49, R59, R70 ;  /* 0x000000463b31723e */ /* 0x000fe200000010ff */
[-C--:B------:R-:W-:Y:S01]  /*7770*/  FMUL R120, R120, R9.reuse ;  /* 0x0000000978787220 */ /* 0x080fe20000400000 */
        /* <DEDUP_REMOVED lines=18> */
[----:B------:R-:W-:Y:S01]  /*78a0*/  FMUL R93, R93, R9 ;  /* 0x000000095d5d7220 */ /* 0x000fe20000400000 */
        /* <DEDUP_REMOVED lines=38> */
[----:B------:R-:W-:Y:S01]  /*7b10*/  F2FP.BF16.F32.PACK_AB R66, R68, R77 ;  /* 0x0000004d4442723e */ /* 0x000fe200000010ff */
[----:B-12---:R-:W-:Y:S06]  /*7b20*/  @!P0 BRA `(.L_x_29) ;  /* 0x0000000000048947 */ /* 0x006fec0003800000 */
[----:B------:R-:W-:Y:S01]  /*7b30*/  BPT.TRAP 0x1 ;  /* 0x000000040000795c */ /* 0x000fe20000300000 */
.L_x_29:
[----:B------:R-:W-:Y:S05]  /*7b40*/  @P2 BRA `(.L_x_30) ;  /* 0x0000000000082947 */ /* 0x000fea0003800000 */
[----:B------:R-:W1:Y:S02]  /*7b50*/  SYNCS.PHASECHK.TRANS64.TRYWAIT P2, [UR6+0x2c200], R11 ;  /* 0x02c2000bff0075a7 */ /* 0x000e640008040146 */
[----:B-1----:R-:W-:Y:S05]  /*7b60*/  @!P2 BRA `(.L_x_31) ;  /* 0x000000a000cca947 */ /* 0x002fea0003800000 */
.L_x_30:
        /* <DEDUP_REMOVED lines=8> */
[----:B------:R-:W-:Y:S01]  /*7bf0*/  HGMMA.64x16x16.F32.BF16 R136, R24, gdesc[UR4].tnspB, R136, gsb0 ;  /* 0x4020000418887df0 */ /* 0x000fe20008001888 */
[----:B------:R-:W-:Y:S01]  /*7c00*/  UMOV UR6, UR14 ;  /* 0x0000000e00067c82 */ /* 0x000fe20008000000 */
[----:B------:R-:W-:Y:S01]  /*7c10*/  UMOV UR7, 0xc0000010 ;  /* 0xc000001000077882 */ /* 0x000fe20000000000 */
[----:B------:R-:W-:-:S02]  /*7c20*/  UIADD3 UR19, UR11, 0x400, URZ ;  /* 0x000004000b137890 */ /* 0x000fc4000fffe03f */
        /* <DEDUP_REMOVED lines=320> */
.L_x_32:
[----:B------:R-:W-:-:S04]  /*9030*/  ULEA UR6, UR35, UR36, 0x3 ;  /* 0x0000002423067291 */ /* 0x000fc8000f8e183f */
[----:B------:R-:W-:-:S04]  /*9040*/  UIADD3 UR6, UR6, 0x2c228, URZ ;  /* 0x0002c22806067890 */ /* 0x000fc8000fffe03f */
[----:B------:R-:W-:-:S09]  /*9050*/  UPRMT UR6, URZ, 0x654, UR6 ;  /* 0x000006543f067896 */ /* 0x000fd20008000006 */
[----:B------:R-:W-:Y:S01]  /*9060*/  SYNCS.ARRIVE.TRANS64.RED.A1T0 RZ, [UR6], RZ ;  /* 0x000000ffffff79a7 */ /* 0x000fe20008100406 */
[----:B------:R-:W-:Y:S05]  /*9070*/  @P1 BRA `(.L_x_33) ;  /* 0x0000000000041947 */ /* 0x000fea0003800000 */
[----:B------:R-:W-:Y:S01]  /*9080*/  BPT.TRAP 0x1 ;  /* 0x000000040000795c */ /* 0x000fe20000300000 */
.L_x_33:
[----:B------:R-:W-:-:S04]  /*9090*/  UIADD3 UR35, UR35, 0x1, URZ ;  /* 0x0000000123237890 */ /* 0x000fc8000fffe03f */
[----:B------:R-:W-:-:S04]  /*90a0*/  UISETP.NE.AND UP0, UPT, UR35, 0x5, UPT ;  /* 0x000000052300788c */ /* 0x000fc8000bf05270 */
[----:B------:R-:W-:Y:S01]  /*90b0*/  USEL UR35, UR35, URZ, UP0 ;  /* 0x0000003f23237287 */ /* 0x000fe20008000000 */
[----:B------:R-:W-:Y:S11]  /*90c0*/  @!P0 BRA `(.L_x_34) ;  /* 0x0000000000048947 */ /* 0x000ff60003800000 */
[----:B------:R-:W-:Y:S01]  /*90d0*/  BPT.TRAP 0x1 ;  /* 0x000000040000795c */ /* 0x000fe20000300000 */
.L_x_34:
[----:B------:R-:W-:-:S04]  /*90e0*/  ULEA UR6, UR35, UR36, 0x3 ;  /* 0x0000002423067291 */ /* 0x000fc8000f8e183f */
[----:B------:R-:W-:-:S04]  /*90f0*/  UIADD3 UR6, UR6, 0x2c228, URZ ;  /* 0x0002c22806067890 */ /* 0x000fc8000fffe03f */
[----:B------:R-:W-:-:S09]  /*9100*/  UPRMT UR6, URZ, 0x654, UR6 ;  /* 0x000006543f067896 */ /* 0x000fd20008000006 */
[----:B------:R-:W-:Y:S01]  /*9110*/  SYNCS.ARRIVE.TRANS64.RED.A1T0 RZ, [UR6], RZ ;  /* 0x000000ffffff79a7 */ /* 0x000fe20008100406 */
[----:B------:R-:W-:Y:S05]  /*9120*/  @P1 BRA `(.L_x_35) ;  /* 0x0000000000041947 */ /* 0x000fea0003800000 */
[----:B------:R-:W-:Y:S01]  /*9130*/  BPT.TRAP 0x1 ;  /* 0x000000040000795c */ /* 0x000fe20000300000 */
.L_x_35:
[----:B------:R-:W-:Y:S01]  /*9140*/  UIADD3 UR10, UR10, 0x1, URZ ;  /* 0x000000010a0a7890 */ /* 0x000fe2000fffe03f */
[C---:B------:R-:W-:Y:S01]  /*9150*/  ISETP.GT.AND P2, PT, R7.reuse, 0x2, PT ;  /* 0x000000020700780c */ /* 0x040fe20003f44270 */
[----:B------:R-:W-:Y:S01]  /*9160*/  UIADD3 UR35, UR35, 0x1, URZ ;  /* 0x0000000123237890 */ /* 0x000fe2000fffe03f */
[----:B------:R-:W-:Y:S01]  /*9170*/  VIADD R7, R7, 0xffffffff ;  /* 0xffffffff07077836 */ /* 0x000fe20000000000 */
[----:B------:R-:W-:Y:S01]  /*9180*/  UISETP.NE.AND UP1, UPT, UR10, 0x5, UPT ;  /* 0x000000050a00788c */ /* 0x000fe2000bf25270 */
[----:B------:R-:W-:Y:S01]  /*9190*/  IADD3 R0, R0, 0x80, RZ ;  /* 0x0000008000007810 */ /* 0x000fe20007ffe0ff */
[----:B------:R-:W-:Y:S01]  /*91a0*/  UISETP.NE.AND UP0, UPT, UR35, 0x5, UPT ;  /* 0x000000052300788c */ /* 0x000fe2000bf05270 */
[----:B------:R-:W-:Y:S01]  /*91b0*/  MOV R9, R5 ;  /* 0x0000000500097202 */ /* 0x000fe20000000f00 */
[----:B------:R-:W-:Y:S01]  /*91c0*/  USEL UR6, URZ, 0x1, UP1 ;  /* 0x000000013f067887 */ /* 0x000fe20008800000 */
[----:B-1----:R-:W-:Y:S01]  /*91d0*/  IMAD.MOV.U32 R11, RZ, RZ, R6 ;  /* 0x000000ffff0b7224 */ /* 0x002fe200078e0006 */
[----:B------:R-:W-:-:S02]  /*91e0*/  USEL UR35, UR35, URZ, UP0 ;  /* 0x0000003f23237287 */ /* 0x000fc40008000000 */
[----:B------:R-:W-:Y:S02]  /*91f0*/  USEL UR54, UR10, URZ, UP1 ;  /* 0x0000003f0a367287 */ /* 0x000fe40008800000 */
[----:B------:R-:W-:Y:S01]  /*9200*/  LOP3.LUT R18, R18, UR6, RZ, 0x3c, !PT ;  /* 0x0000000612127c12 */ /* 0x000fe2000f8e3cff */
[----:B------:R-:W-:Y:S09]  /*9210*/  @P2 BRA `(.L_x_36) ;  /* 0xffffffc000b02947 */ /* 0x000ff2000383ffff */
.L_x_25:
[----:B------:R-:W-:-:S13]  /*9220*/  ISETP.GE.AND P2, PT, R7, 0x1, PT ;  /* 0x000000010700780c */ /* 0x000fda0003f46270 */
[----:B------:R-:W-:Y:S05]  /*9230*/  @!P2 BRA `(.L_x_37) ;  /* 0x00000044008ca947 */ /* 0x000fea0003800000 */
[----:B------:R-:W-:Y:S01]  /*9240*/  MOV R9, R5 ;  /* 0x0000000500097202 */ /* 0x000fe20000000f00 */
[----:B------:R-:W-:Y:S01]  /*9250*/  ULDC UR41, c[0x0][0x28c] ;  /* 0x0000a30000297ab9 */ /* 0x000fe20000000800 */
[----:B------:R-:W-:Y:S01]  /*9260*/  MOV R8, R6 ;  /* 0x0000000600087202 */ /* 0x000fe20000000f00 */
[----:B------:R-:W-:-:S06]  /*9270*/  ULDC UR40, c[0x0][0x604] ;  /* 0x0001810000287ab9 */ /* 0x000fcc0000000800 */
.L_x_48:
[----:B------:R-:W-:Y:S05]  /*9280*/  @!P0 BRA `(.L_x_38) ;  /* 0x0000000000048947 */ /* 0x000fea0003800000 */
[----:B------:R-:W-:Y:S01]  /*9290*/  BPT.TRAP 0x1 ;  /* 0x000000040000795c */ /* 0x000fe20000300000 */
.L_x_38:
[----:B------:R-:W-:Y:S01]  /*92a0*/  ULEA UR6, UR54, UR36, 0x3 ;  /* 0x0000002436067291 */ /* 0x000fe2000f8e183f */
[----:B------:R-:W-:-:S08]  /*92b0*/  SHF.L.U32 R5, R18, 0x1f, RZ ;  /* 0x0000001f12057819 */ /* 0x000fd000000006ff */
[----:B------:R-:W1:Y:S02]  /*92c0*/  SYNCS.PHASECHK.TRANS64.TRYWAIT P2, [UR6+0x2c200], R5 ;  /* 0x02c20005ff0075a7 */ /* 0x000e640008040146 */
[----:B-1----:R-:W-:Y:S05]  /*92d0*/  @!P2 BRA `(.L_x_39) ;  /* 0x0000008c0008a947 */ /* 0x002fea0003800000 */
.L_x_136:
        /* <DEDUP_REMOVED lines=42> */
.L_x_40:
[C---:B-1----:R-:W-:Y:S01]  /*9580*/  VIADD R5, R0.reuse, 0x1 ;  /* 0x0000000100057836 */ /* 0x042fe20000000000 */
[C---:B------:R-:W-:Y:S01]  /*9590*/  IADD3 R6, R0.reuse, 0x8, RZ ;  /* 0x0000000800067810 */ /* 0x040fe20007ffe0ff */
[C---:B------:R-:W-:Y:S01]  /*95a0*/  VIADD R145, R0.reuse, 0x79 ;  /* 0x0000007900917836 */ /* 0x040fe20000000000 */
[C---:B------:R-:W-:Y:S01]  /*95b0*/  ISETP.GE.AND P4, PT, R0.reuse, UR41, PT ;  /* 0x0000002900007c0c */ /* 0x040fe2000bf86270 */
[----:B------:R-:W-:Y:S01]  /*95c0*/  ULEA UR6, UR10, UR36, 0x3 ;  /* 0x000000240a067291 */ /* 0x000fe2000f8e183f */
[----:B------:R-:W-:Y:S01]  /*95d0*/  ISETP.GE.AND P3, PT, R5, UR41, PT ;  /* 0x0000002905007c0c */ /* 0x000fe2000bf66270 */
[----:B------:R-:W-:Y:S01]  /*95e0*/  VIADD R5, R0, 0x10 ;  /* 0x0000001000057836 */ /* 0x000fe20000000000 */
[----:B------:R-:W-:Y:S02]  /*95f0*/  ISETP.GE.AND P2, PT, R6, UR41, PT ;  /* 0x0000002906007c0c */ /* 0x000fe4000bf46270 */
[----:B------:R-:W-:Y:S02]  /*9600*/  IADD3 R6, R0, 0x11, RZ ;  /* 0x0000001100067810 */ /* 0x000fe40007ffe0ff */
[----:B------:R-:W-:-:S02]  /*9610*/  ISETP.GE.AND P6, PT, R5, UR41, PT ;  /* 0x0000002905007c0c */ /* 0x000fc4000bfc6270 */
[----:B------:R-:W-:Y:S02]  /*9620*/  FSEL R24, R24, -INF , !P4 ;  /* 0xff80000018187808 */ /* 0x000fe40006000000 */
[----:B------:R-:W-:Y:S02]  /*9630*/  FSEL R5, R26, -INF , !P4 ;  /* 0xff8000001a057808 */ /* 0x000fe40006000000 */
[----:B------:R-:W-:Y:S02]  /*9640*/  ISETP.GE.AND P4, PT, R6, UR41, PT ;  /* 0x0000002906007c0c */ /* 0x000fe4000bf86270 */
[C---:B------:R-:W-:Y:S02]  /*9650*/  IADD3 R10, R0.reuse, 0x9, RZ ;  /* 0x00000009000a7810 */ /* 0x040fe40007ffe0ff */
[----:B------:R-:W-:Y:S02]  /*9660*/  IADD3 R6, R0, 0x18, RZ ;  /* 0x0000001800067810 */ /* 0x000fe40007ffe0ff */
[----:B------:R-:W-:-:S02]  /*9670*/  FSEL R25, R25, -INF , !P3 ;  /* 0xff80000019197808 */ /* 0x000fc40005800000 */
[----:B------:R-:W-:Y:S02]  /*9680*/  FSEL R27, R27, -INF , !P3 ;  /* 0xff8000001b1b7808 */ /* 0x000fe40005800000 */
[----:B------:R-:W-:Y:S01]  /*9690*/  ISETP.GE.AND P5, PT, R10, UR41, PT ;  /* 0x000000290a007c0c */ /* 0x000fe2000bfa6270 */
[----:B------:R-:W-:Y:S01]  /*96a0*/  VIADD R10, R0, 0x19 ;  /* 0x00000019000a7836 */ /* 0x000fe20000000000 */
[----:B------:R-:W-:Y:S02]  /*96b0*/  ISETP.GE.AND P3, PT, R6, UR41, PT ;  /* 0x0000002906007c0c */ /* 0x000fe4000bf66270 */
[----:B------:R-:W-:Y:S02]  /*96c0*/  IADD3 R6, R0, 0x20, RZ ;  /* 0x0000002000067810 */ /* 0x000fe40007ffe0ff */
[----:B------:R-:W-:Y:S02]  /*96d0*/  FSEL R29, R29, -INF , !P5 ;  /* 0xff8000001d1d7808 */ /* 0x000fe40006800000 */
[----:B------:R-:W-:-:S02]  /*96e0*/  FSEL R31, R31, -INF , !P5 ;  /* 0xff8000001f1f7808 */ /* 0x000fc40006800000 */
[----:B------:R-:W-:Y:S02]  /*96f0*/  ISETP.GE.AND P5, PT, R6, UR41, PT ;  /* 0x0000002906007c0c */ /* 0x000fe4000bfa6270 */
[----:B------:R-:W-:Y:S02]  /*9700*/  FMNMX R6, R5, R8, !PT ;  /* 0x0000000805067209 */ /* 0x000fe40007800000 */
[----:B------:R-:W-:Y:S02]  /*9710*/  FSEL R28, R28, -INF , !P2 ;  /* 0xff8000001c1c7808 */ /* 0x000fe40005000000 */
[----:B------:R-:W-:Y:S02]  /*9720*/  FSEL R30, R30, -INF , !P2 ;  /* 0xff8000001e1e7808 */ /* 0x000fe40005000000 */
[----:B------:R-:W-:Y:S02]  /*9730*/  FMNMX R11, R27, R6, !PT ;  /* 0x000000061b0b7209 */ /* 0x000fe40007800000 */
[----:B------:R-:W-:-:S02]  /*9740*/  ISETP.GE.AND P2, PT, R10, UR41, PT ;  /* 0x000000290a007c0c */ /* 0x000fc4000bf46270 */
[----:B------:R-:W-:Y:S02]  /*9750*/  IADD3 R10, R0, 0x21, RZ ;  /* 0x00000021000a7810 */ /* 0x000fe40007ffe0ff */
[----:B------:R-:W-:Y:S02]  /*9760*/  FMNMX R6, R30, R11, !PT ;  /* 0x0000000b1e067209 */ /* 0x000fe40007800000 */
[----:B------:R-:W-:Y:S02]  /*9770*/  FSEL R32, R32, -INF , !P6 ;  /* 0xff80000020207808 */ /* 0x000fe40007000000 */
[----:B------:R-:W-:Y:S02]  /*9780*/  FSEL R34, R34, -INF , !P6 ;  /* 0xff80000022227808 */ /* 0x000fe40007000000 */
[----:B------:R-:W-:Y:S01]  /*9790*/  ISETP.GE.AND P6, PT, R10, UR41, PT ;  /* 0x000000290a007c0c */ /* 0x000fe2000bfc6270 */
[----:B------:R-:W-:Y:S01]  /*97a0*/  VIADD R10, R0, 0x28 ;  /* 0x00000028000a7836 */ /* 0x000fe20000000000 */
[----:B------:R-:W-:-:S02]  /*97b0*/  FMNMX R11, R31, R6, !PT ;  /* 0x000000061f0b7209 */ /* 0x000fc40007800000 */
[----:B------:R-:W-:Y:S02]  /*97c0*/  FSEL R33, R33, -INF , !P4 ;  /* 0xff80000021217808 */ /* 0x000fe40006000000 */
[----:B------:R-:W-:Y:S02]  /*97d0*/  FSEL R35, R35, -INF , !P4 ;  /* 0xff80000023237808 */ /* 0x000fe40006000000 */
[----:B------:R-:W-:Y:S02]  /*97e0*/  ISETP.GE.AND P4, PT, R10, UR41, PT ;  /* 0x000000290a007c0c */ /* 0x000fe4000bf86270 */
[----:B------:R-:W-:Y:S02]  /*97f0*/  FMNMX R6, R34, R11, !PT ;  /* 0x0000000b22067209 */ /* 0x000fe40007800000 */
[----:B------:R-:W-:Y:S02]  /*9800*/  IADD3 R10, R0, 0x29, RZ ;  /* 0x00000029000a7810 */ /* 0x000fe40007ffe0ff */
[----:B------:R-:W-:-:S02]  /*9810*/  FSEL R36, R36, -INF , !P3 ;  /* 0xff80000024247808 */ /* 0x000fc40005800000 */
[----:B------:R-:W-:Y:S02]  /*9820*/  FSEL R38, R38, -INF , !P3 ;  /* 0xff80000026267808 */ /* 0x000fe40005800000 */
[----:B------:R-:W-:Y:S02]  /*9830*/  FMNMX R11, R35, R6, !PT ;  /* 0x00000006230b7209 */ /* 0x000fe40007800000 */
[----:B------:R-:W-:Y:S02]  /*9840*/  ISETP.GE.AND P3, PT, R10, UR41, PT ;  /* 0x000000290a007c0c */ /* 0x000fe4000bf66270 */
[----:B------:R-:W-:Y:S02]  /*9850*/  IADD3 R10, R0, 0x30, RZ ;  /* 0x00000030000a7810 */ /* 0x000fe40007ffe0ff */
[----:B------:R-:W-:Y:S02]  /*9860*/  FSEL R39, R39, -INF , !P2 ;  /* 0xff80000027277808 */ /* 0x000fe40005000000 */
[----:B------:R-:W-:-:S02]  /*9870*/  FMNMX R6, R38, R11, !PT ;  /* 0x0000000b26067209 */ /* 0x000fc40007800000 */
[----:B------:R-:W-:Y:S02]  /*9880*/  FSEL R37, R37, -INF , !P2 ;  /* 0xff80000025257808 */ /* 0x000fe40005000000 */
[----:B------:R-:W-:Y:S01]  /*9890*/  ISETP.GE.AND P2, PT, R10, UR41, PT ;  /* 0x000000290a007c0c */ /* 0x000fe2000bf46270 */
[----:B------:R-:W-:Y:S01]  /*98a0*/  VIADD R10, R0, 0x31 ;  /* 0x00000031000a7836 */ /* 0x000fe20000000000 */
[----:B------:R-:W-:Y:S02]  /*98b0*/  FSEL R42, R42, -INF , !P5 ;  /* 0xff8000002a2a7808 */ /* 0x000fe40006800000 */
[----:B------:R-:W-:Y:S02]  /*98c0*/  FMNMX R11, R39, R6, !PT ;  /* 0x00000006270b7209 */ /* 0x000fe40007800000 */
[----:B------:R-:W-:Y:S02]  /*98d0*/  FSEL R40, R40, -INF , !P5 ;  /* 0xff80000028287808 */ /* 0x000fe40006800000 */
[----:B------:R-:W-:-:S02]  /*98e0*/  ISETP.GE.AND P5, PT, R10, UR41, PT ;  /* 0x000000290a007c0c */ /* 0x000fc4000bfa6270 */
[----:B------:R-:W-:Y:S02]  /*98f0*/  FSEL R43, R43, -INF , !P6 ;  /* 0xff8000002b2b7808 */ /* 0x000fe40007000000 */
[----:B------:R-:W-:Y:S02]  /*9900*/  FMNMX R6, R42, R11, !PT ;  /* 0x0000000b2a067209 */ /* 0x000fe40007800000 */
[----:B------:R-:W-:Y:S02]  /*9910*/  IADD3 R10, R0, 0x38, RZ ;  /* 0x00000038000a7810 */ /* 0x000fe40007ffe0ff */
[----:B------:R-:W-:Y:S02]  /*9920*/  FSEL R41, R41, -INF , !P6 ;  /* 0xff80000029297808 */ /* 0x000fe40007000000 */
[----:B------:R-:W-:Y:S02]  /*9930*/  FSEL R46, R46, -INF , !P4 ;  /* 0xff8000002e2e7808 */ /* 0x000fe40006000000 */
[----:B------:R-:W-:-:S02]  /*9940*/  FMNMX R11, R43, R6, !PT ;  /* 0x000000062b0b7209 */ /* 0x000fc40007800000 */
[----:B------:R-:W-:Y:S02]  /*9950*/  ISETP.GE.AND P6, PT, R10, UR41, PT ;  /* 0x000000290a007c0c */ /* 0x000fe4000bfc6270 */
[----:B------:R-:W-:Y:S02]  /*9960*/  IADD3 R10, R0, 0x39, RZ ;  /* 0x00000039000a7810 */ /* 0x000fe40007ffe0ff */
[----:B------:R-:W-:Y:S02]  /*9970*/  FSEL R47, R47, -INF , !P3 ;  /* 0xff8000002f2f7808 */ /* 0x000fe40005800000 */
[----:B------:R-:W-:Y:S02]  /*9980*/  FMNMX R6, R46, R11, !PT ;  /* 0x0000000b2e067209 */ /* 0x000fe40007800000 */
[----:B------:R-:W-:Y:S02]  /*9990*/  FSEL R44, R44, -INF , !P4 ;  /* 0xff8000002c2c7808 */ /* 0x000fe40006000000 */
[----:B------:R-:W-:Y:S01]  /*99a0*/  ISETP.GE.AND P4, PT, R10, UR41, PT ;  /* 0x000000290a007c0c */ /* 0x000fe2000bf86270 */
[----:B------:R-:W-:Y:S01]  /*99b0*/  VIADD R10, R0, 0x40 ;  /* 0x00000040000a7836 */ /* 0x000fe20000000000 */
[----:B------:R-:W-:-:S02]  /*99c0*/  FSEL R50, R50, -INF , !P2 ;  /* 0xff80000032327808 */ /* 0x000fc40005000000 */
[----:B------:R-:W-:Y:S02]  /*99d0*/  FMNMX R11, R47, R6, !PT ;  /* 0x000000062f0b7209 */ /* 0x000fe40007800000 */
[----:B------:R-:W-:Y:S02]  /*99e0*/  FSEL R45, R45, -INF , !P3 ;  /* 0xff8000002d2d7808 */ /* 0x000fe40005800000 */
[----:B------:R-:W-:Y:S02]  /*99f0*/  ISETP.GE.AND P3, PT, R10, UR41, PT ;  /* 0x000000290a007c0c */ /* 0x000fe4000bf66270 */
[----:B------:R-:W-:Y:S02]  /*9a00*/  FSEL R51, R51, -INF , !P5 ;  /* 0xff80000033337808 */ /* 0x000fe40006800000 */
[----:B------:R-:W-:Y:S02]  /*9a10*/  FMNMX R6, R50, R11, !PT ;  /* 0x0000000b32067209 */ /* 0x000fe40007800000 */
[----:B------:R-:W-:-:S02]  /*9a20*/  IADD3 R10, R0, 0x41, RZ ;  /* 0x00000041000a7810 */ /* 0x000fc40007ffe0ff */
[----:B------:R-:W-:Y:S02]  /*9a30*/  FSEL R48, R48, -INF , !P2 ;  /* 0xff80000030307808 */ /* 0x000fe40005000000 */
[----:B------:R-:W-:Y:S02]  /*9a40*/  FSEL R54, R54, -INF , !P6 ;  /* 0xff80000036367808 */ /* 0x000fe40007000000 */
[----:B------:R-:W-:Y:S02]  /*9a50*/  FMNMX R11, R51, R6, !PT ;  /* 0x00000006330b7209 */ /* 0x000fe40007800000 */
[----:B------:R-:W-:Y:S02]  /*9a60*/  ISETP.GE.AND P2, PT, R10, UR41, PT ;  /* 0x000000290a007c0c */ /* 0x000fe4000bf46270 */
[----:B------:R-:W-:Y:S02]  /*9a70*/  IADD3 R10, R0, 0x48, RZ ;  /* 0x00000048000a7810 */ /* 0x000fe40007ffe0ff */
[----:B------:R-:W-:-:S02]  /*9a80*/  FSEL R55, R55, -INF , !P4 ;  /* 0xff80000037377808 */ /* 0x000fc40006000000 */
[----:B------:R-:W-:Y:S02]  /*9a90*/  FMNMX R6, R54, R11, !PT ;  /* 0x0000000b36067209 */ /* 0x000fe40007800000 */
[----:B------:R-:W-:Y:S02]  /*9aa0*/  FSEL R49, R49, -INF , !P5 ;  /* 0xff80000031317808 */ /* 0x000fe40006800000 */
[----:B------:R-:W-:Y:S01]  /*9ab0*/  ISETP.GE.AND P5, PT, R10, UR41, PT ;  /* 0x000000290a007c0c */ /* 0x000fe2000bfa6270 */
[----:B------:R-:W-:Y:S01]  /*9ac0*/  VIADD R10, R0, 0x49 ;  /* 0x00000049000a7836 */ /* 0x000fe20000000000 */
[----:B------:R-:W-:Y:S02]  /*9ad0*/  FSEL R58, R58, -INF , !P3 ;  /* 0xff8000003a3a7808 */ /* 0x000fe40005800000 */
[----:B------:R-:W-:Y:S02]  /*9ae0*/  FMNMX R11, R55, R6, !PT ;  /* 0x00000006370b7209 */ /* 0x000fe40007800000 */
[----:B------:R-:W-:-:S02]  /*9af0*/  FSEL R52, R52, -INF , !P6 ;  /* 0xff80000034347808 */ /* 0x000fc40007000000 */
[----:B------:R-:W-:Y:S02]  /*9b00*/  ISETP.GE.AND P6, PT, R10, UR41, PT ;  /* 0x000000290a007c0c */ /* 0x000fe4000bfc6270 */
[----:B------:R-:W-:Y:S02]  /*9b10*/  FSEL R59, R59, -INF , !P2 ;  /* 0xff8000003b3b7808 */ /* 0x000fe40005000000 */
[----:B------:R-:W-:Y:S02]  /*9b20*/  FMNMX R6, R58, R11, !PT ;  /* 0x0000000b3a067209 */ /* 0x000fe40007800000 */
[----:B------:R-:W-:Y:S02]  /*9b30*/  IADD3 R10, R0, 0x50, RZ ;  /* 0x00000050000a7810 */ /* 0x000fe40007ffe0ff */
[----:B------:R-:W-:Y:S02]  /*9b40*/  FSEL R53, R53, -INF , !P4 ;  /* 0xff80000035357808 */ /* 0x000fe40006000000 */
[----:B------:R-:W-:-:S02]  /*9b50*/  FSEL R62, R62, -INF , !P5 ;  /* 0xff8000003e3e7808 */ /* 0x000fc40006800000 */
[----:B------:R-:W-:Y:S02]  /*9b60*/  FMNMX R11, R59, R6, !PT ;  /* 0x000000063b0b7209 */ /* 0x000fe40007800000 */
[----:B------:R-:W-:Y:S02]  /*9b70*/  ISETP.GE.AND P4, PT, R10, UR41, PT ;  /* 0x000000290a007c0c */ /* 0x000fe4000bf86270 */
[----:B------:R-:W-:Y:S02]  /*9b80*/  IADD3 R10, R0, 0x51, RZ ;  /* 0x00000051000a7810 */ /* 0x000fe40007ffe0ff */
[----:B------:R-:W-:Y:S02]  /*9b90*/  FSEL R63, R63, -INF , !P6 ;  /* 0xff8000003f3f7808 */ /* 0x000fe40007000000 */
[----:B------:R-:W-:Y:S02]  /*9ba0*/  FMNMX R6, R62, R11, !PT ;  /* 0x0000000b3e067209 */ /* 0x000fe40007800000 */
[----:B------:R-:W-:-:S02]  /*9bb0*/  FSEL R56, R56, -INF , !P3 ;  /* 0xff80000038387808 */ /* 0x000fc40005800000 */
[----:B------:R-:W-:Y:S01]  /*9bc0*/  ISETP.GE.AND P3, PT, R10, UR41, PT ;  /* 0x000000290a007c0c */ /* 0x000fe2000bf66270 */
[----:B------:R-:W-:Y:S01]  /*9bd0*/  VIADD R10, R0, 0x58 ;  /* 0x00000058000a7836 */ /* 0x000fe20000000000 */
[----:B------:R-:W-:Y:S02]  /*9be0*/  FSEL R66, R66, -INF , !P4 ;  /* 0xff80000042427808 */ /* 0x000fe40006000000 */
[----:B------:R-:W-:Y:S02]  /*9bf0*/  FMNMX R11, R63, R6, !PT ;  /* 0x000000063f0b7209 */ /* 0x000fe40007800000 */
[----:B------:R-:W-:Y:S02]  /*9c00*/  FSEL R57, R57, -INF , !P2 ;  /* 0xff80000039397808 */ /* 0x000fe40005000000 */
[----:B------:R-:W-:Y:S01]  /*9c10*/  ISETP.GE.AND P2, PT, R10, UR41, PT ;  /* 0x000000290a007c0c */ /* 0x000fe2000bf46270 */
[C---:B------:R-:W-:Y:S01]  /*9c20*/  VIADD R10, R0.reuse, 0x61 ;  /* 0x00000061000a7836 */ /* 0x040fe20000000000 */
[----:B------:R-:W-:-:S02]  /*9c30*/  IADD3 R23, R0, 0x59, RZ ;  /* 0x0000005900177810 */ /* 0x000fc40007ffe0ff */
[----:B------:R-:W-:Y:S02]  /*9c40*/  FSEL R67, R67, -INF , !P3 ;  /* 0xff80000043437808 */ /* 0x000fe40005800000 */
[----:B------:R-:W-:Y:S02]  /*9c50*/  FMNMX R6, R66, R11, !PT ;  /* 0x0000000b42067209 */ /* 0x000fe40007800000 */
[----:B------:R-:W-:Y:S02]  /*9c60*/  P2R R13, PR, RZ, 0x2 ;  /* 0x00000002ff0d7803 */ /* 0x000fe40000000000 */
[----:B------:R-:W-:Y:S02]  /*9c70*/  IADD3 R26, R0, 0x60, RZ ;  /* 0x00000060001a7810 */ /* 0x000fe40007ffe0ff */
[----:B------:R-:W-:Y:S02]  /*9c80*/  ISETP.GE.AND P1, PT, R23, UR41, PT ;  /* 0x0000002917007c0c */ /* 0x000fe4000bf26270 */
[----:B------:R-:W-:-:S02]  /*9c90*/  FSEL R70, R70, -INF , !P2 ;  /* 0xff80000046467808 */ /* 0x000fc40005000000 */
[----:B------:R-:W-:Y:S02]  /*9ca0*/  FMNMX R11, R67, R6, !PT ;  /* 0x00000006430b7209 */ /* 0x000fe40007800000 */
[----:B------:R-:W-:Y:S02]  /*9cb0*/  P2R R14, PR, RZ, 0x1 ;  /* 0x00000001ff0e7803 */ /* 0x000fe40000000000 */
[----:B------:R-:W-:Y:S02]  /*9cc0*/  FSEL R60, R60, -INF , !P5 ;  /* 0xff8000003c3c7808 */ /* 0x000fe40006800000 */
[----:B------:R-:W-:Y:S02]  /*9cd0*/  ISETP.GE.AND P5, PT, R26, UR41, PT ;  /* 0x000000291a007c0c */ /* 0x000fe4000bfa6270 */
[----:B------:R-:W-:Y:S02]  /*9ce0*/  ISETP.GE.AND P0, PT, R10, UR41, PT ;  /* 0x000000290a007c0c */ /* 0x000fe4000bf06270 */
[----:B------:R-:W-:-:S02]  /*9cf0*/  FSEL R71, R71, -INF , !P1 ;  /* 0xff80000047477808 */ /* 0x000fc40004800000 */
[----:B------:R-:W-:Y:S02]  /*9d00*/  FMNMX R6, R70, R11, !PT ;  /* 0x0000000b46067209 */ /* 0x000fe40007800000 */
[----:B------:R-:W-:Y:S02]  /*9d10*/  IADD3 R10, R0, 0x68, RZ ;  /* 0x00000068000a7810 */ /* 0x000fe40007ffe0ff */
[----:B------:R-:W-:Y:S02]  /*9d20*/  FSEL R74, R74, -INF , !P5 ;  /* 0xff8000004a4a7808 */ /* 0x000fe40006800000 */
[----:B------:R-:W-:Y:S02]  /*9d30*/  FMNMX R11, R71, R6, !PT ;  /* 0x00000006470b7209 */ /* 0x000fe40007800000 */
[----:B------:R-:W-:Y:S02]  /*9d40*/  ISETP.GE.AND P1, PT, R10, UR41, PT ;  /* 0x000000290a007c0c */ /* 0x000fe4000bf26270 */
[----:B------:R-:W-:-:S02]  /*9d50*/  IADD3 R10, R0, 0x69, RZ ;  /* 0x00000069000a7810 */ /* 0x000fc40007ffe0ff */
[----:B------:R-:W-:Y:S02]  /*9d60*/  FSEL R75, R75, -INF , !P0 ;  /* 0xff8000004b4b7808 */ /* 0x000fe40004000000 */
[----:B------:R-:W-:Y:S02]  /*9d70*/  FMNMX R6, R74, R11, !PT ;  /* 0x0000000b4a067209 */ /* 0x000fe40007800000 */
[----:B------:R-:W-:Y:S02]  /*9d80*/  FSEL R68, R68, -INF , !P2 ;  /* 0xff80000044447808 */ /* 0x000fe40005000000 */
[----:B------:R-:W-:Y:S01]  /*9d90*/  ISETP.GE.AND P2, PT, R10, UR41, PT ;  /* 0x000000290a007c0c */ /* 0x000fe2000bf46270 */
[----:B------:R-:W-:Y:S01]  /*9da0*/  VIADD R10, R0, 0x70 ;  /* 0x00000070000a7836 */ /* 0x000fe20000000000 */
[----:B------:R-:W-:Y:S02]  /*9db0*/  FSEL R78, R78, -INF , !P1 ;  /* 0xff8000004e4e7808 */ /* 0x000fe40004800000 */
[----:B------:R-:W-:-:S02]  /*9dc0*/  FMNMX R11, R75, R6, !PT ;  /* 0x000000064b0b7209 */ /* 0x000fc40007800000 */
[----:B------:R-:W-:Y:S02]  /*9dd0*/  FSEL R65, R65, -INF , !P3 ;  /* 0xff80000041417808 */ /* 0x000fe40005800000 */
[----:B------:R-:W-:Y:S02]  /*9de0*/  IADD3 R12, R0, 0x71, RZ ;  /* 0x00000071000c7810 */ /* 0x000fe40007ffe0ff */
[----:B------:R-:W-:Y:S02]  /*9df0*/  FSEL R79, R79, -INF , !P2 ;  /* 0xff8000004f4f7808 */ /* 0x000fe40005000000 */
[----:B------:R-:W-:Y:S02]  /*9e00*/  FMNMX R6, R78, R11, !PT ;  /* 0x0000000b4e067209 */ /* 0x000fe40007800000 */
[----:B------:R-:W-:Y:S02]  /*9e10*/  ISETP.GE.AND P3, PT, R10, UR41, PT ;  /* 0x000000290a007c0c */ /* 0x000fe4000bf66270 */
[----:B------:R-:W-:-:S02]  /*9e20*/  FSEL R64, R64, -INF , !P4 ;  /* 0xff80000040407808 */ /* 0x000fc40006000000 */
[----:B------:R-:W-:Y:S02]  /*9e30*/  IADD3 R144, R0, 0x78, RZ ;  /* 0x0000007800907810 */ /* 0x000fe40007ffe0ff */
[----:B------:R-:W-:Y:S02]  /*9e40*/  FSEL R82, R82, -INF , !P3 ;  /* 0xff80000052527808 */ /* 0x000fe40005800000 */
[----:B------:R-:W-:Y:S02]  /*9e50*/  FMNMX R11, R79, R6, !PT ;  /* 0x000000064f0b7209 */ /* 0x000fe40007800000 */
[----:B------:R-:W-:Y:S02]  /*9e60*/  ISETP.GE.AND P4, PT, R12, UR41, PT ;  /* 0x000000290c007c0c */ /* 0x000fe4000bf86270 */
[----:B------:R-:W-:Y:S02]  /*9e70*/  FMNMX R6, R82, R11, !PT ;  /* 0x0000000b52067209 */ /* 0x000fe40007800000 */
[----:B------:R-:W-:-:S02]  /*9e80*/  FSEL R83, R83, -INF , !P4 ;  /* 0xff80000053537808 */ /* 0x000fc40006000000 */
[----:B------:R-:W-:Y:S02]  /*9e90*/  ISETP.GE.AND P5, PT, R144, UR41, PT ;  /* 0x0000002990007c0c */ /* 0x000fe4000bfa6270 */
[----:B------:R-:W-:Y:S02]  /*9ea0*/  FSEL R61, R61, -INF , !P6 ;  /* 0xff8000003d3d7808 */ /* 0x000fe40007000000 */
[----:B------:R-:W-:Y:S02]  /*9eb0*/  FSEL R86, R86, -INF , !P5 ;  /* 0xff80000056567808 */ /* 0x000fe40006800000 */
[----:B------:R-:W-:Y:S02]  /*9ec0*/  FMNMX R11, R83, R6, !PT ;  /* 0x00000006530b7209 */ /* 0x000fe40007800000 */
[----:B------:R-:W-:Y:S02]  /*9ed0*/  ISETP.GE.AND P6, PT, R145, UR41, PT ;  /* 0x0000002991007c0c */ /* 0x000fe4000bfc6270 */
[----:B------:R-:W-:-:S02]  /*9ee0*/  FMNMX R6, R86, R11, !PT ;  /* 0x0000000b56067209 */ /* 0x000fc40007800000 */
[----:B------:R-:W-:Y:S02]  /*9ef0*/  FSEL R87, R87, -INF , !P6 ;  /* 0xff80000057577808 */ /* 0x000fe40007000000 */
[----:B------:R-:W-:Y:S02]  /*9f00*/  P2R R15, PR, RZ, 0x4 ;  /* 0x00000004ff0f7803 */ /* 0x000fe40000000000 */
[----:B------:R-:W-:Y:S02]  /*9f10*/  FMNMX R10, R87, R6, !PT ;  /* 0x00000006570a7209 */ /* 0x000fe40007800000 */
[----:B------:R-:W-:Y:S02]  /*9f20*/  P2R R21, PR, RZ, 0x1 ;  /* 0x00000001ff157803 */ /* 0x000fe40000000000 */
[----:B------:R-:W-:Y:S01]  /*9f30*/  ISETP.GE.AND P0, PT, R26, UR41, PT ;  /* 0x000000291a007c0c */ /* 0x000fe2000bf06270 */
[----:B------:R-:W1:Y:S01]  /*9f40*/  SHFL.BFLY PT, R11, R10, 0x1, 0x1f ;  /* 0x0c201f000a0b7f89 */ /* 0x000e6200000e0000 */
[----:B------:R-:W-:-:S02]  /*9f50*/  P2R R20, PR, RZ, 0x2 ;  /* 0x00000002ff147803 */ /* 0x000fc40000000000 */
[----:B------:R-:W-:Y:S02]  /*9f60*/  FSEL R72, R72, -INF , !P0 ;  /* 0xff80000048487808 */ /* 0x000fe40004000000 */
[----:B------:R-:W-:Y:S02]  /*9f70*/  ISETP.NE.AND P0, PT, R21, RZ, PT ;  /* 0x000000ff1500720c */ /* 0x000fe40003f05270 */
[----:B------:R-:W-:Y:S02]  /*9f80*/  ISETP.GE.AND P1, PT, R23, UR41, PT ;  /* 0x0000002917007c0c */ /* 0x000fe4000bf26270 */
[----:B------:R-:W-:Y:S02]  /*9f90*/  FSEL R73, R73, -INF , !P0 ;  /* 0xff80000049497808 */ /* 0x000fe40004000000 */
[----:B------:R-:W-:Y:S02]  /*9fa0*/  ISETP.NE.AND P0, PT, R14, RZ, PT ;  /* 0x000000ff0e00720c */ /* 0x000fe40003f05270 */
[----:B------:R-:W-:-:S02]  /*9fb0*/  FSEL R69, R69, -INF , !P1 ;  /* 0xff80000045457808 */ /* 0x000fc40004800000 */
[----:B------:R-:W-:Y:S02]  /*9fc0*/  ISETP.NE.AND P1, PT, R20, RZ, PT ;  /* 0x000000ff1400720c */ /* 0x000fe40003f25270 */
[----:B------:R-:W-:Y:S02]  /*9fd0*/  FSEL R80, R80, -INF , !P3 ;  /* 0xff80000050507808 */ /* 0x000fe40005800000 */
[----:B------:R-:W-:Y:S02]  /*9fe0*/  FSEL R76, R76, -INF , !P1 ;  /* 0xff8000004c4c7808 */ /* 0x000fe40004800000 */
[----:B------:R-:W-:Y:S02]  /*9ff0*/  ISETP.NE.AND P1, PT, R13, RZ, PT ;  /* 0x000000ff0d00720c */ /* 0x000fe40003f25270 */
[----:B------:R-:W-:Y:S02]  /*a000*/  FSEL R81, R81, -INF , !P4 ;  /* 0xff80000051517808 */ /* 0x000fe40006000000 */
[----:B-1----:R-:W-:-:S02]  /*a010*/  FMNMX R12, R10, R11, !PT ;  /* 0x0000000b0a0c7209 */ /* 0x002fc40007800000 */
[----:B------:R-:W-:Y:S02]  /*a020*/  FMNMX R10, R24, R9, !PT ;  /* 0x00000009180a7209 */ /* 0x000fe40007800000 */
[----:B------:R-:W-:Y:S01]  /*a030*/  FSEL R84, R84, -INF , !P5 ;  /* 0xff80000054547808 */ /* 0x000fe20006800000 */
[----:B------:R-:W1:Y:S01]  /*a040*/  SHFL.BFLY PT, R11, R12, 0x2, 0x1f ;  /* 0x0c401f000c0b7f89 */ /* 0x000e6200000e0000 */
[----:B------:R-:W-:Y:S02]  /*a050*/  FSEL R85, R85, -INF , !P6 ;  /* 0xff80000055557808 */ /* 0x000fe40007000000 */
[----:B-1----:R-:W-:-:S04]  /*a060*/  FMNMX R6, R12, R11, !PT ;  /* 0x0000000b0c067209 */ /* 0x002fc80007800000 */
[----:B------:R-:W-:-:S04]  /*a070*/  FSETP.NEU.AND P2, PT, R6, -INF , PT ;  /* 0xff8000000600780b */ /* 0x000fc80003f4d000 */
[----:B------:R-:W-:Y:S02]  /*a080*/  FSEL R11, R6, RZ, P2 ;  /* 0x000000ff060b7208 */ /* 0x000fe40001000000 */
[----:B------:R-:W-:-:S03]  /*a090*/  ISETP.NE.AND P2, PT, R15, RZ, PT ;  /* 0x000000ff0f00720c */ /* 0x000fc60003f45270 */
[----:B------:R-:W-:Y:S01]  /*a0a0*/  FMUL R144, R11, UR40 ;  /* 0x000000280b907c20 */ /* 0x000fe20008400000 */
[----:B------:R-:W-:-:S03]  /*a0b0*/  FSEL R77, R77, -INF , !P2 ;  /* 0xff8000004d4d7808 */ /* 0x000fc60005000000 */
[--C-:B------:R-:W-:Y:S01]  /*a0c0*/  FFMA R14, R5, UR40, -R144.reuse ;  /* 0x00000028050e7c23 */ /* 0x100fe20008000890 */
[----:B------:R-:W-:Y:S01]  /*a0d0*/  FMNMX R5, R25, R10, !PT ;  /* 0x0000000a19057209 */ /* 0x000fe20007800000 */
[--C-:B------:R-:W-:Y:S01]  /*a0e0*/  FFMA R13, R27, UR40, -R144.reuse ;  /* 0x000000281b0d7c23 */ /* 0x100fe20008000890 */
[--C-:B------:R-:W-:Y:S01]  /*a0f0*/  FFMA R15, R35, UR40, -R144.reuse ;  /* 0x00000028230f7c23 */ /* 0x100fe20008000890 */
        /* <DEDUP_REMOVED lines=16> */
[--C-:B------:R-:W-:Y:S01]  /*a200*/  FFMA R46, R55, UR40, -R144.reuse ;  /* 0x00000028372e7c23 */ /* 0x100fe20008000890 */
[----:B------:R-:W-:Y:S01]  /*a210*/  FSETP.GEU.AND P6, PT, R34, -126, PT ;  /* 0xc2fc00002200780b */ /* 0x000fe20003fce000 */
[----:B------:R-:W1:Y:S01]  /*a220*/  MUFU.EX2 R10, R14 ;  /* 0x0000000e000a7308 */ /* 0x000e620000000800 */
[----:B------:R-:W-:Y:S01]  /*a230*/  @!P3 FMUL R13, R13, 0.5 ;  /* 0x3f0000000d0db820 */ /* 0x000fe20000400000 */
[----:B------:R-:W-:Y:S01]  /*a240*/  FMNMX R12, R36, R5, !PT ;  /* 0x00000005240c7209 */ /* 0x000fe20007800000 */
[--C-:B------:R-:W-:Y:S01]  /*a250*/  FFMA R23, R50, UR40, -R144.reuse ;  /* 0x0000002832177c23 */ /* 0x100fe20008000890 */
[----:B------:R-:W-:Y:S01]  /*a260*/  @!P4 FMUL R27, R27, 0.5 ;  /* 0x3f0000001b1bc820 */ /* 0x000fe20000400000 */
[--C-:B------:R-:W-:Y:S01]  /*a270*/  FFMA R42, R51, UR40, -R144.reuse ;  /* 0x00000028332a7c23 */ /* 0x100fe20008000890 */
[----:B------:R-:W-:Y:S01]  /*a280*/  FMNMX R5, R37, R12, !PT ;  /* 0x0000000c25057209 */ /* 0x000fe20007800000 */
[--C-:B------:R-:W-:Y:S01]  /*a290*/  FFMA R50, R59, UR40, -R144.reuse ;  /* 0x000000283b327c23 */ /* 0x100fe20008000890 */
[----:B------:R-:W2:Y:S01]  /*a2a0*/  MUFU.EX2 R13, R13 ;  /* 0x0000000d000d7308 */ /* 0x000ea20000000800 */
[----:B------:R-:W-:Y:S01]  /*a2b0*/  @!P5 FMUL R31, R31, 0.5 ;  /* 0x3f0000001f1fd820 */ /* 0x000fe20000400000 */
[----:B------:R-:W-:Y:S01]  /*a2c0*/  FMNMX R12, R40, R5, !PT ;  /* 0x00000005280c7209 */ /* 0x000fe20007800000 */
[--C-:B------:R-:W-:Y:S01]  /*a2d0*/  FFMA R51, R63, UR40, -R144.reuse ;  /* 0x000000283f337c23 */ /* 0x100fe20008000890 */
[----:B------:R-:W-:Y:S01]  /*a2e0*/  @!P6 FMUL R34, R34, 0.5 ;  /* 0x3f0000002222e820 */ /* 0x000fe20000400000 */
[--C-:B------:R-:W-:Y:S01]  /*a2f0*/  FFMA R59, R75, UR40, -R144.reuse ;  /* 0x000000284b3b7c23 */ /* 0x100fe20008000890 */
[----:B------:R-:W-:Y:S01]  /*a300*/  FMNMX R5, R41, R12, !PT ;  /* 0x0000000c29057209 */ /* 0x000fe20007800000 */
[--C-:B------:R-:W-:Y:S01]  /*a310*/  FFMA R55, R71, UR40, -R144.reuse ;  /* 0x0000002847377c23 */ /* 0x100fe20008000890 */
[----:B------:R-:W3:Y:S01]  /*a320*/  MUFU.EX2 R27, R27 ;  /* 0x0000001b001b7308 */ /* 0x000ee20000000800 */
[----:B-1----:R-:W-:Y:S01]  /*a330*/  @!P2 FMUL R10, R10, R10 ;  /* 0x0000000a0a0aa220 */ /* 0x002fe20000400000 */
[----:B------:R-:W-:Y:S01]  /*a340*/  FSETP.GEU.AND P2, PT, R15, -126, PT ;  /* 0xc2fc00000f00780b */ /* 0x000fe20003f4e000 */
[--C-:B------:R-:W-:Y:S01]  /*a350*/  FFMA R63, R79, UR40, -R144.reuse ;  /* 0x000000284f3f7c23 */ /* 0x100fe20008000890 */
[----:B------:R-:W-:Y:S01]  /*a360*/  FMNMX R14, R44, R5, !PT ;  /* 0x000000052c0e7209 */ /* 0x000fe20007800000 */
[----:B------:R-:W-:-:S03]  /*a370*/  FFMA R71, R87, UR40, -R144 ;  /* 0x0000002857477c23 */ /* 0x000fc60008000890 */
[----:B------:R-:W1:Y:S01]  /*a380*/  MUFU.EX2 R12, R31 ;  /* 0x0000001f000c7308 */ /* 0x000e620000000800 */
[----:B--2---:R-:W-:Y:S01]  /*a390*/  @!P3 FMUL R13, R13, R13 ;  /* 0x0000000d0d0db220 */ /* 0x004fe20000400000 */
[----:B------:R-:W-:Y:S02]  /*a3a0*/  FSETP.GEU.AND P3, PT, R38, -126, PT ;  /* 0xc2fc00002600780b */ /* 0x000fe40003f6e000 */
[----:B------:R-:W-:-:S03]  /*a3b0*/  FMNMX R5, R45, R14, !PT ;  /* 0x0000000e2d057209 */ /* 0x000fc60007800000 */
[----:B------:R-:W-:Y:S01]  /*a3c0*/  @!P2 FMUL R15, R15, 0.5 ;  /* 0x3f0000000f0fa820 */ /* 0x000fe20000400000 */
[----:B------:R2:W4:Y:S01]  /*a3d0*/  MUFU.EX2 R14, R34 ;  /* 0x00000022000e7308 */ /* 0x0005220000000800 */
[----:B---3--:R-:W-:Y:S01]  /*a3e0*/  @!P4 FMUL R27, R27, R27 ;  /* 0x0000001b1b1bc220 */ /* 0x008fe20000400000 */
[----:B------:R-:W-:Y:S02]  /*a3f0*/  FSETP.GEU.AND P4, PT, R39, -126, PT ;  /* 0xc2fc00002700780b */ /* 0x000fe40003f8e000 */
[----:B------:R-:W-:-:S03]  /*a400*/  FMNMX R20, R48, R5, !PT ;  /* 0x0000000530147209 */ /* 0x000fc60007800000 */
[----:B------:R-:W-:Y:S01]  /*a410*/  @!P3 FMUL R38, R38, 0.5 ;  /* 0x3f0000002626b820 */ /* 0x000fe20000400000 */
[----:B------:R-:W3:Y:S01]  /*a420*/  MUFU.EX2 R15, R15 ;  /* 0x0000000f000f7308 */ /* 0x000ee20000000800 */
[----:B-1----:R-:W-:Y:S01]  /*a430*/  @!P5 FMUL R12, R12, R12 ;  /* 0x0000000c0c0cd220 */ /* 0x002fe20000400000 */
[----:B------:R-:W-:Y:S01]  /*a440*/  FSETP.GEU.AND P5, PT, R21, -126, PT ;  /* 0xc2fc00001500780b */ /* 0x000fe20003fae000 */
[--C-:B--2---:R-:W-:Y:S01]  /*a450*/  FFMA R34, R43, UR40, -R144.reuse ;  /* 0x000000282b227c23 */ /* 0x104fe20008000890 */
[----:B------:R-:W-:Y:S01]  /*a460*/  FMNMX R5, R49, R20, !PT ;  /* 0x0000001431057209 */ /* 0x000fe20007800000 */
[--C-:B------:R-:W-:Y:S01]  /*a470*/  FFMA R43, R58, UR40, -R144.reuse ;  /* 0x000000283a2b7c23 */ /* 0x100fe20008000890 */
[--C-:B------:R-:W-:Y:S01]  /*a480*/  FFMA R58, R62, UR40, -R144.reuse ;  /* 0x000000283e3a7c23 */ /* 0x100fe20008000890 */
[----:B------:R-:W-:Y:S01]  /*a490*/  @!P4 FMUL R39, R39, 0.5 ;  /* 0x3f0000002727c820 */ /* 0x000fe20000400000 */
[----:B------:R1:W2:Y:S01]  /*a4a0*/  MUFU.EX2 R31, R38 ;  /* 0x00000026001f7308 */ /* 0x0002a20000000800 */
[----:B------:R-:W-:Y:S01]  /*a4b0*/  FMNMX R20, R52, R5, !PT ;  /* 0x0000000534147209 */ /* 0x000fe20007800000 */
[----:B----4-:R-:W-:Y:S01]  /*a4c0*/  @!P6 FMUL R14, R14, R14 ;  /* 0x0000000e0e0ee220 */ /* 0x010fe20000400000 */
[----:B------:R-:W-:Y:S01]  /*a4d0*/  FSETP.GEU.AND P6, PT, R34, -126, PT ;  /* 0xc2fc00002200780b */ /* 0x000fe20003fce000 */
[--C-:B------:R-:W-:Y:S01]  /*a4e0*/  FFMA R62, R67, UR40, -R144.reuse ;  /* 0x00000028433e7c23 */ /* 0x100fe20008000890 */
[----:B------:R-:W-:Y:S01]  /*a4f0*/  FMNMX R5, R53, R20, !PT ;  /* 0x0000001435057209 */ /* 0x000fe20007800000 */
[--C-:B------:R-:W-:Y:S01]  /*a500*/  FFMA R67, R83, UR40, -R144.reuse ;  /* 0x0000002853437c23 */ /* 0x100fe20008000890 */
[----:B------:R-:W-:Y:S01]  /*a510*/  @!P5 FMUL R21, R21, 0.5 ;  /* 0x3f0000001515d820 */ /* 0x000fe20000400000 */
[----:B------:R4:W5:Y:S01]  /*a520*/  MUFU.EX2 R20, R39 ;  /* 0x0000002700147308 */ /* 0x0009620000000800 */
[----:B---3--:R-:W-:Y:S01]  /*a530*/  @!P2 FMUL R15, R15, R15 ;  /* 0x0000000f0f0fa220 */ /* 0x008fe20000400000 */
[----:B------:R-:W-:Y:S01]  /*a540*/  FSETP.GEU.AND P2, PT, R35, -126, PT ;  /* 0xc2fc00002300780b */ /* 0x000fe20003f4e000 */
[--C-:B-1----:R-:W-:Y:S01]  /*a550*/  FFMA R38, R47, UR40, -R144.reuse ;  /* 0x000000282f267c23 */ /* 0x102fe20008000890 */
[----:B------:R-:W-:Y:S01]  /*a560*/  FMNMX R26, R56, R5, !PT ;  /* 0x00000005381a7209 */ /* 0x000fe20007800000 */
[--C-:B------:R-:W-:Y:S01]  /*a570*/  FFMA R47, R66, UR40, -R144.reuse ;  /* 0x00000028422f7c23 */ /* 0x100fe20008000890 */
[--C-:B------:R-:W-:Y:S01]  /*a580*/  FFMA R66, R74, UR40, -R144.reuse ;  /* 0x000000284a427c23 */ /* 0x100fe20008000890 */
[--C-:B------:R-:W-:Y:S01]  /*a590*/  FFMA R74, R82, UR40, -R144.reuse ;  /* 0x00000028524a7c23 */ /* 0x100fe20008000890 */
[----:B------:R-:W1:Y:S01]  /*a5a0*/  MUFU.EX2 R21, R21 ;  /* 0x0000001500157308 */ /* 0x000e620000000800 */
[----:B--2---:R-:W-:Y:S01]  /*a5b0*/  @!P3 FMUL R31, R31, R31 ;  /* 0x0000001f1f1fb220 */ /* 0x004fe20000400000 */
[----:B------:R-:W-:Y:S01]  /*a5c0*/  FSETP.GEU.AND P3, PT, R38, -126, PT ;  /* 0xc2fc00002600780b */ /* 0x000fe20003f6e000 */
[----:B------:R-:W-:Y:S01]  /*a5d0*/  @!P6 FMUL R34, R34, 0.5 ;  /* 0x3f0000002222e820 */ /* 0x000fe20000400000 */
[----:B------:R-:W-:Y:S01]  /*a5e0*/  FMNMX R5, R57, R26, !PT ;  /* 0x0000001a39057209 */ /* 0x000fe20007800000 */
[--C-:B----4-:R-:W-:Y:S01]  /*a5f0*/  FFMA R39, R54, UR40, -R144.reuse ;  /* 0x0000002836277c23 */ /* 0x110fe20008000890 */
[--C-:B------:R-:W-:Y:S01]  /*a600*/  FFMA R54, R70, UR40, -R144.reuse ;  /* 0x0000002846367c23 */ /* 0x100fe20008000890 */
[----:B------:R-:W-:Y:S01]  /*a610*/  @!P2 FMUL R35, R35, 0.5 ;  /* 0x3f0000002323a820 */ /* 0x000fe20000400000 */
[----:B------:R-:W-:Y:S01]  /*a620*/  FMNMX R26, R60, R5, !PT ;  /* 0x000000053c1a7209 */ /* 0x000fe20007800000 */
[----:B------:R-:W2:Y:S01]  /*a630*/  MUFU.EX2 R34, R34 ;  /* 0x0000002200227308 */ /* 0x000ea20000000800 */
[----:B-----5:R-:W-:Y:S01]  /*a640*/  @!P4 FMUL R20, R20, R20 ;  /* 0x000000141414c220 */ /* 0x020fe20000400000 */
[----:B------:R-:W-:Y:S01]  /*a650*/  FSETP.GEU.AND P4, PT, R23, -126, PT ;  /* 0xc2fc00001700780b */ /* 0x000fe20003f8e000 */
[--C-:B------:R-:W-:Y:S01]  /*a660*/  FFMA R70, R78, UR40, -R144.reuse ;  /* 0x000000284e467c23 */ /* 0x100fe20008000890 */
[----:B------:R-:W-:Y:S01]  /*a670*/  FMNMX R5, R61, R26, !PT ;  /* 0x0000001a3d057209 */ /* 0x000fe20007800000 */
[----:B------:R-:W-:Y:S01]  /*a680*/  FFMA R78, R86, UR40, -R144 ;  /* 0x00000028564e7c23 */ /* 0x000fe20008000890 */
[----:B------:R-:W-:-:S02]  /*a690*/  @!P3 FMUL R38, R38, 0.5 ;  /* 0x3f0000002626b820 */ /* 0x000fc40000400000 */
        /* <DEDUP_REMOVED lines=21> */
[----:B------:R-:W-:Y:S01]  /*a7f0*/  FMNMX R26, R72, R5, !PT ;  /* 0x00000005481a7209 */ /* 0x000fe20007800000 */
[----:B--2---:R-:W-:Y:S01]  /*a800*/  @!P4 FMUL R23, R23, R23 ;  /* 0x000000171717c220 */ /* 0x004fe20000400000 */
[----:B------:R-:W-:Y:S02]  /*a810*/  FSETP.GEU.AND P4, PT, R50, -126, PT ;  /* 0xc2fc00003200780b */ /* 0x000fe40003f8e000 */
[----:B------:R-:W-:Y:S02]  /*a820*/  FMNMX R5, R73, R26, !PT ;  /* 0x0000001a49057209 */ /* 0x000fe40007800000 */
[----:B------:R-:W-:Y:S01]  /*a830*/  @!P3 FMUL R43, R43, 0.5 ;  /* 0x3f0000002b2bb820 */ /* 0x000fe20000400000 */
[----:B------:R-:W2:Y:S01]  /*a840*/  MUFU.EX2 R46, R46 ;  /* 0x0000002e002e7308 */ /* 0x000ea20000000800 */
[----:B---3--:R-:W-:Y:S01]  /*a850*/  @!P5 FMUL R42, R42, R42 ;  /* 0x0000002a2a2ad220 */ /* 0x008fe20000400000 */
[----:B------:R-:W-:-:S02]  /*a860*/  FSETP.GEU.AND P5, PT, R58, -126, PT ;  /* 0xc2fc00003a00780b */ /* 0x000fc40003fae000 */
        /* <DEDUP_REMOVED lines=14> */
[----:B------:R-:W-:Y:S01]  /*a950*/  FMNMX R26, R84, R5, !PT ;  /* 0x00000005541a7209 */ /* 0x000fe20007800000 */
[----:B------:R-:W-:Y:S01]  /*a960*/  @!P6 FMUL R51, R51, 0.5 ;  /* 0x3f0000003333e820 */ /* 0x000fe20000400000 */
[----:B------:R-:W-:Y:S02]  /*a970*/  FSETP.GEU.AND P3, PT, R62, -126, PT ;  /* 0xc2fc00003e00780b */ /* 0x000fe40003f6e000 */
[----:B------:R-:W-:Y:S01]  /*a980*/  FMNMX R26, R85, R26, !PT ;  /* 0x0000001a551a7209 */ /* 0x000fe20007800000 */
[----:B------:R-:W-:Y:S02]  /*a990*/  @!P2 FMUL R47, R47, 0.5 ;  /* 0x3f0000002f2fa820 */ /* 0x000fe40000400000 */
[----:B------:R-:W3:Y:S01]  /*a9a0*/  MUFU.EX2 R51, R51 ;  /* 0x0000003300337308 */ /* 0x000ee20000000800 */
[----:B-1----:R-:W-:Y:S01]  /*a9b0*/  @!P4 FMUL R50, R50, R50 ;  /* 0x000000323232c220 */ /* 0x002fe20000400000 */
[----:B------:R-:W1:Y:S01]  /*a9c0*/  SHFL.BFLY PT, R5, R26, 0x1, 0x1f ;  /* 0x0c201f001a057f89 */ /* 0x000e6200000e0000 */
[----:B------:R-:W-:-:S05]  /*a9d0*/  FSETP.GEU.AND P4, PT, R54, -126, PT ;  /* 0xc2fc00003600780b */ /* 0x000fca0003f8e000 */
[----:B------:R-:W4:Y:S01]  /*a9e0*/  MUFU.EX2 R47, R47 ;  /* 0x0000002f002f7308 */ /* 0x000f220000000800 */
[----:B------:R-:W-:Y:S01]  /*a9f0*/  @!P3 FMUL R62, R62, 0.5 ;  /* 0x3f0000003e3eb820 */ /* 0x000fe20000400000 */
[----:B--2---:R-:W-:Y:S01]  /*aa00*/  @!P5 FMUL R58, R58, R58 ;  /* 0x0000003a3a3ad220 */ /* 0x004fe20000400000 */
[----:B------:R-:W-:-:S05]  /*aa10*/  FSETP.GEU.AND P5, PT, R55, -126, PT ;  /* 0xc2fc00003700780b */ /* 0x000fca0003fae000 */
[----:B------:R-:W2:Y:S01]  /*aa20*/  MUFU.EX2 R62, R62 ;  /* 0x0000003e003e7308 */ /* 0x000ea20000000800 */
[----:B------:R-:W-:Y:S01]  /*aa30*/  @!P4 FMUL R54, R54, 0.5 ;  /* 0x3f0000003636c820 */ /* 0x000fe20000400000 */
[----:B---3--:R-:W-:Y:S01]  /*aa40*/  @!P6 FMUL R51, R51, R51 ;  /* 0x000000333333e220 */ /* 0x008fe20000400000 */
[----:B------:R-:W-:-:S05]  /*aa50*/  FSETP.GEU.AND P6, PT, R66, -126, PT ;  /* 0xc2fc00004200780b */ /* 0x000fca0003fce000 */
[----:B------:R-:W-:Y:S01]  /*aa60*/  @!P5 FMUL R55, R55, 0.5 ;  /* 0x3f0000003737d820 */ /* 0x000fe20000400000 */
[----:B----4-:R-:W-:Y:S01]  /*aa70*/  @!P2 FMUL R47, R47, R47 ;  /* 0x0000002f2f2fa220 */ /* 0x010fe20000400000 */
[----:B------:R-:W-:Y:S01]  /*aa80*/  FSETP.GEU.AND P2, PT, R59, -126, PT ;  /* 0xc2fc00003b00780b */ /* 0x000fe20003f4e000 */
[----:B------:R-:W3:Y:S01]  /*aa90*/  MUFU.EX2 R54, R54 ;  /* 0x0000003600367308 */ /* 0x000ee20000000800 */
[----:B-1----:R-:W-:-:S04]  /*aaa0*/  FMNMX R5, R26, R5, !PT ;  /* 0x000000051a057209 */ /* 0x002fc80007800000 */
[----:B------:R-:W-:Y:S01]  /*aab0*/  @!P6 FMUL R66, R66, 0.5 ;  /* 0x3f0000004242e820 */ /* 0x000fe20000400000 */
[----:B--2---:R-:W-:Y:S01]  /*aac0*/  @!P3 FMUL R62, R62, R62 ;  /* 0x0000003e3e3eb220 */ /* 0x004fe20000400000 */
[----:B------:R-:W-:Y:S01]  /*aad0*/  FSETP.GEU.AND P3, PT, R70, -126, PT ;  /* 0xc2fc00004600780b */ /* 0x000fe20003f6e000 */
[----:B------:R-:W1:Y:S01]  /*aae0*/  MUFU.EX2 R55, R55 ;  /* 0x0000003700377308 */ /* 0x000e620000000800 */
[----:B------:R-:W2:Y:S03]  /*aaf0*/  SHFL.BFLY PT, R26, R5, 0x2, 0x1f ;  /* 0x0c401f00051a7f89 */ /* 0x000ea600000e0000 */
[----:B------:R-:W-:-:S04]  /*ab00*/  @!P2 FMUL R59, R59, 0.5 ;  /* 0x3f0000003b3ba820 */ /* 0x000fc80000400000 */
[----:B------:R-:W4:Y:S01]  /*ab10*/  MUFU.EX2 R66, R66 ;  /* 0x0000004200427308 */ /* 0x000f220000000800 */
[----:B---3--:R-:W-:Y:S01]  /*ab20*/  @!P4 FMUL R54, R54, R54 ;  /* 0x000000363636c220 */ /* 0x008fe20000400000 */
[----:B------:R-:W-:Y:S02]  /*ab30*/  FSETP.GEU.AND P4, PT, R63, -126, PT ;  /* 0xc2fc00003f00780b */ /* 0x000fe40003f8e000 */
[----:B------:R-:W-:-:S04]  /*ab40*/  @!P3 FMUL R70, R70, 0.5 ;  /* 0x3f0000004646b820 */ /* 0x000fc80000400000 */
[----:B------:R-:W3:Y:S01]  /*ab50*/  MUFU.EX2 R59, R59 ;  /* 0x0000003b003b7308 */ /* 0x000ee20000000800 */
[----:B-1----:R-:W-:Y:S01]  /*ab60*/  @!P5 FMUL R55, R55, R55 ;  /* 0x000000373737d220 */ /* 0x002fe20000400000 */
[----:B------:R-:W-:-:S05]  /*ab70*/  FSETP.GEU.AND P5, PT, R74, -126, PT ;  /* 0xc2fc00004a00780b */ /* 0x000fca0003fae000 */
[----:B------:R-:W-:Y:S01]  /*ab80*/  @!P4 FMUL R63, R63, 0.5 ;  /* 0x3f0000003f3fc820 */ /* 0x000fe20000400000 */
[----:B------:R-:W1:Y:S01]  /*ab90*/  MUFU.EX2 R70, R70 ;  /* 0x0000004600467308 */ /* 0x000e620000000800 */
[----:B--2---:R-:W-:Y:S01]  /*aba0*/  FMNMX R5, R5, R26, !PT ;  /* 0x0000001a05057209 */ /* 0x004fe20007800000 */
[----:B----4-:R-:W-:-:S03]  /*abb0*/  @!P6 FMUL R66, R66, R66 ;  /* 0x000000424242e220 */ /* 0x010fc60000400000 */
[----:B------:R-:W-:Y:S02]  /*abc0*/  FSETP.NEU.AND P6, PT, R5, -INF , PT ;  /* 0xff8000000500780b */ /* 0x000fe40003fcd000 */
[----:B------:R-:W-:Y:S01]  /*abd0*/  @!P5 FMUL R74, R74, 0.5 ;  /* 0x3f0000004a4ad820 */ /* 0x000fe20000400000 */
[----:B------:R-:W2:Y:S01]  /*abe0*/  MUFU.EX2 R63, R63 ;  /* 0x0000003f003f7308 */ /* 0x000ea20000000800 */
[----:B---3--:R-:W-:Y:S01]  /*abf0*/  @!P2 FMUL R59, R59, R59 ;  /* 0x0000003b3b3ba220 */ /* 0x008fe20000400000 */
[----:B------:R-:W-:Y:S02]  /*ac00*/  FSETP.GEU.AND P2, PT, R67, -126, PT ;  /* 0xc2fc00004300780b */ /* 0x000fe40003f4e000 */
[----:B------:R-:W-:Y:S02]  /*ac10*/  FSEL R82, R5, RZ, P6 ;  /* 0x000000ff05527208 */ /* 0x000fe40003000000 */
[----:B------:R-:W-:Y:S02]  /*ac20*/  FSETP.GEU.AND P6, PT, R78, -126, PT ;  /* 0xc2fc00004e00780b */ /* 0x000fe40003fce000 */
[----:B------:R-:W3:Y:S01]  /*ac30*/  MUFU.EX2 R74, R74 ;  /* 0x0000004a004a7308 */ /* 0x000ee20000000800 */
[----:B-1----:R-:W-:Y:S01]  /*ac40*/  @!P3 FMUL R70, R70, R70 ;  /* 0x000000464646b220 */ /* 0x002fe20000400000 */
[----:B------:R-:W-:Y:S01]  /*ac50*/  FSETP.GEU.AND P3, PT, R71, -126, PT ;  /* 0xc2fc00004700780b */ /* 0x000fe20003f6e000 */
[C---:B------:R-:W-:Y:S01]  /*ac60*/  FMUL R83, R82.reuse, UR40 ;  /* 0x0000002852537c20 */ /* 0x040fe20008400000 */
[----:B------:R-:W-:-:S03]  /*ac70*/  FADD R82, -R82, R9 ;  /* 0x0000000952527221 */ /* 0x000fc60000000100 */
[----:B------:R-:W-:Y:S01]  /*ac80*/  @!P2 FMUL R67, R67, 0.5 ;  /* 0x3f0000004343a820 */ /* 0x000fe20000400000 */
[--C-:B------:R-:W-:Y:S01]  /*ac90*/  FFMA R26, R28, UR40, -R83.reuse ;  /* 0x000000281c1a7c23 */ /* 0x100fe20008000853 */
[--C-:B------:R-:W-:Y:S01]  /*aca0*/  FFMA R24, R24, UR40, -R83.reuse ;  /* 0x0000002818187c23 */ /* 0x100fe20008000853 */
[--C-:B------:R-:W-:Y:S01]  /*acb0*/  FFMA R25, R25, UR40, -R83.reuse ;  /* 0x0000002819197c23 */ /* 0x100fe20008000853 */
[----:B--2---:R-:W-:Y:S01]  /*acc0*/  @!P4 FMUL R63, R63, R63 ;  /* 0x0000003f3f3fc220 */ /* 0x004fe20000400000 */
[----:B------:R-:W-:Y:S01]  /*acd0*/  @!P6 FMUL R78, R78, 0.5 ;  /* 0x3f0000004e4ee820 */ /* 0x000fe20000400000 */
[----:B------:R-:W1:Y:S01]  /*ace0*/  MUFU.EX2 R67, R67 ;  /* 0x0000004300437308 */ /* 0x000e620000000800 */
[----:B------:R-:W-:Y:S01]  /*acf0*/  FSETP.GEU.AND P4, PT, R24, -126, PT ;  /* 0xc2fc00001800780b */ /* 0x000fe20003f8e000 */
[----:B------:R-:W-:Y:S01]  /*ad00*/  @!P3 FMUL R71, R71, 0.5 ;  /* 0x3f0000004747b820 */ /* 0x000fe20000400000 */
[--C-:B------:R-:W-:Y:S01]  /*ad10*/  FFMA R28, R32, UR40, -R83.reuse ;  /* 0x00000028201c7c23 */ /* 0x100fe20008000853 */
[----:B---3--:R-:W-:Y:S01]  /*ad20*/  @!P5 FMUL R74, R74, R74 ;  /* 0x0000004a4a4ad220 */ /* 0x008fe20000400000 */
[----:B------:R-:W-:Y:S01]  /*ad30*/  FSETP.GEU.AND P5, PT, R25, -126, PT ;  /* 0xc2fc00001900780b */ /* 0x000fe20003fae000 */
[--C-:B------:R-:W-:Y:S01]  /*ad40*/  FFMA R29, R29, UR40, -R83.reuse ;  /* 0x000000281d1d7c23 */ /* 0x100fe20008000853 */
[--C-:B------:R-:W-:Y:S01]  /*ad50*/  FFMA R32, R33, UR40, -R83.reuse ;  /* 0x0000002821207c23 */ /* 0x100fe20008000853 */
[----:B------:R-:W2:Y:S01]  /*ad60*/  MUFU.EX2 R71, R71 ;  /* 0x0000004700477308 */ /* 0x000ea20000000800 */
[--C-:B------:R-:W-:Y:S01]  /*ad70*/  FFMA R30, R36, UR40, -R83.reuse ;  /* 0x00000028241e7c23 */ /* 0x100fe20008000853 */
[--C-:B------:R-:W-:Y:S01]  /*ad80*/  FFMA R40, R40, UR40, -R83.reuse ;  /* 0x0000002828287c23 */ /* 0x100fe20008000853 */
[--C-:B------:R-:W-:Y:S01]  /*ad90*/  FFMA R48, R48, UR40, -R83.reuse ;  /* 0x0000002830307c23 */ /* 0x100fe20008000853 */
[--C-:B------:R-:W-:Y:S01]  /*ada0*/  FFMA R36, R44, UR40, -R83.reuse ;  /* 0x000000282c247c23 */ /* 0x100fe20008000853 */
[--C-:B------:R-:W-:Y:S01]  /*adb0*/  FFMA R44, R45, UR40, -R83.reuse ;  /* 0x000000282d2c7c23 */ /* 0x100fe20008000853 */
[----:B------:R-:W-:Y:S01]  /*adc0*/  @!P4 FMUL R24, R24, 0.5 ;  /* 0x3f0000001818c820 */ /* 0x000fe20000400000 */
        /* <DEDUP_REMOVED lines=15> */
[--C-:B------:R-:W-:Y:S01]  /*aec0*/  FFMA R81, R81, UR40, -R83.reuse ;  /* 0x0000002851517c23 */ /* 0x100fe20008000853 */
[----:B------:R-:W-:Y:S01]  /*aed0*/  @!P2 FMUL R26, R26, 0.5 ;  /* 0x3f0000001a1aa820 */ /* 0x000fe20000400000 */
[----:B------:R2:W4:Y:S01]  /*aee0*/  MUFU.EX2 R75, R25 ;  /* 0x00000019004b7308 */ /* 0x0005220000000800 */
[----:B---3--:R-:W-:Y:S01]  /*aef0*/  @!P6 FMUL R78, R78, R78 ;  /* 0x0000004e4e4ee220 */ /* 0x008fe20000400000 */
[----:B------:R-:W-:Y:S01]  /*af00*/  FSETP.GEU.AND P6, PT, R29, -126, PT ;  /* 0xc2fc00001d00780b */ /* 0x000fe20003fce000 */
[--C-:B------:R-:W-:Y:S01]  /*af10*/  FFMA R77, R77, UR40, -R83.reuse ;  /* 0x000000284d4d7c23 */ /* 0x100fe20008000853 */
[----:B------:R-:W-:Y:S01]  /*af20*/  FFMA R84, R84, UR40, -R83 ;  /* 0x0000002854547c23 */ /* 0x000fe20008000853 */
[----:B------:R-:W-:Y:S01]  /*af30*/  FADD R87, R42, R67 ;  /* 0x000000432a577221 */ /* 0x000fe20000000000 */
[----:B------:R-:W-:Y:S01]  /*af40*/  FMUL R82, R82, UR40 ;  /* 0x0000002852527c20 */ /* 0x000fe20008400000 */
[----:B------:R-:W-:Y:S01]  /*af50*/  @!P3 FMUL R28, R28, 0.5 ;  /* 0x3f0000001c1cb820 */ /* 0x000fe20000400000 */
[----:B------:R-:W3:Y:S01]  /*af60*/  MUFU.EX2 R26, R26 ;  /* 0x0000001a001a7308 */ /* 0x000ee20000000800 */
[----:B--2---:R-:W-:Y:S01]  /*af70*/  FFMA R25, R37, UR40, -R83 ;  /* 0x0000002825197c23 */ /* 0x004fe20008000853 */
[----:B-1----:R-:W-:Y:S01]  /*af80*/  @!P4 FMUL R24, R24, R24 ;  /* 0x000000181818c220 */ /* 0x002fe20000400000 */
[----:B------:R-:W-:-:S04]  /*af90*/  FSETP.GEU.AND P4, PT, R32, -126, PT ;  /* 0xc2fc00002000780b */ /* 0x000fc80003f8e000 */
[----:B------:R-:W-:Y:S01]  /*afa0*/  @!P6 FMUL R29, R29, 0.5 ;  /* 0x3f0000001d1de820 */ /* 0x000fe20000400000 */
[----:B------:R-:W1:Y:S01]  /*afb0*/  MUFU.EX2 R28, R28 ;  /* 0x0000001c001c7308 */ /* 0x000e620000000800 */
[----:B----4-:R-:W-:Y:S01]  /*afc0*/  @!P5 FMUL R75, R75, R75 ;  /* 0x0000004b4b4bd220 */ /* 0x010fe20000400000 */
[----:B------:R-:W-:-:S06]  /*afd0*/  FSETP.GEU.AND P5, PT, R30, -126, PT ;  /* 0xc2fc00001e00780b */ /* 0x000fcc0003fae000 */
[----:B------:R2:W4:Y:S01]  /*afe0*/  MUFU.EX2 R33, R29 ;  /* 0x0000001d00217308 */ /* 0x0005220000000800 */
[----:B---3--:R-:W-:Y:S01]  /*aff0*/  @!P2 FMUL R26, R26, R26 ;  /* 0x0000001a1a1aa220 */ /* 0x008fe20000400000 */
[----:B------:R-:W-:Y:S01]  /*b000*/  FSETP.GEU.AND P2, PT, R25, -126, PT ;  /* 0xc2fc00001900780b */ /* 0x000fe20003f4e000 */
[----:B------:R-:W-:-:S04]  /*b010*/  @!P4 FMUL R32, R32, 0.5 ;  /* 0x3f0000002020c820 */ /* 0x000fc80000400000 */
[----:B------:R-:W-:Y:S01]  /*b020*/  @!P5 FMUL R30, R30, 0.5 ;  /* 0x3f0000001e1ed820 */ /* 0x000fe20000400000 */
[----:B------:R-:W3:Y:S01]  /*b030*/  MUFU.EX2 R37, R32 ;  /* 0x0000002000257308 */ /* 0x000ee20000000800 */
[----:B--2---:R-:W-:Y:S01]  /*b040*/  FFMA R29, R41, UR40, -R83 ;  /* 0x00000028291d7c23 */ /* 0x004fe20008000853 */
[----:B-1----:R-:W-:-:S04]  /*b050*/  @!P3 FMUL R28, R28, R28 ;  /* 0x0000001c1c1cb220 */ /* 0x002fc80000400000 */
[----:B------:R-:W-:Y:S01]  /*b060*/  FSETP.GEU.AND P3, PT, R29, -126, PT ;  /* 0xc2fc00001d00780b */ /* 0x000fe20003f6e000 */
        /* <DEDUP_REMOVED lines=31> */
[----:B------:R2:W5:Y:S01]  /*b260*/  MUFU.EX2 R44, R52 ;  /* 0x00000034002c7308 */ /* 0x0005620000000800 */
[----:B-1----:R-:W-:Y:S01]  /*b270*/  FFMA R48, R57, UR40, -R83 ;  /* 0x0000002839307c23 */ /* 0x002fe20008000853 */
[----:B---3--:R-:W-:Y:S01]  /*b280*/  @!P5 FMUL R49, R49, R49 ;  /* 0x000000313131d220 */ /* 0x008fe20000400000 */
[----:B------:R-:W-:-:S04]  /*b290*/  FSETP.GEU.AND P5, PT, R56, -126, PT ;  /* 0xc2fc00003800780b */ /* 0x000fc80003fae000 */
[----:B------:R-:W-:Y:S01]  /*b2a0*/  @!P4 FMUL R29, R29, 0.5 ;  /* 0x3f0000001d1dc820 */ /* 0x000fe20000400000 */
[----:B------:R1:W3:Y:S01]  /*b2b0*/  MUFU.EX2 R53, R25 ;  /* 0x0000001900357308 */ /* 0x0002e20000000800 */
[----:B----4-:R-:W-:Y:S01]  /*b2c0*/  @!P2 FMUL R40, R40, R40 ;  /* 0x000000282828a220 */ /* 0x010fe20000400000 */
[----:B------:R-:W-:Y:S01]  /*b2d0*/  FSETP.GEU.AND P2, PT, R48, -126, PT ;  /* 0xc2fc00003000780b */ /* 0x000fe20003f4e000 */
[----:B--2---:R-:W-:-:S05]  /*b2e0*/  FFMA R52, R61, UR40, -R83 ;  /* 0x000000283d347c23 */ /* 0x004fca0008000853 */
[----:B------:R-:W-:Y:S01]  /*b2f0*/  @!P5 FMUL R56, R56, 0.5 ;  /* 0x3f0000003838d820 */ /* 0x000fe20000400000 */
[----:B------:R2:W4:Y:S01]  /*b300*/  MUFU.EX2 R57, R29 ;  /* 0x0000001d00397308 */ /* 0x0005220000000800 */
[----:B-----5:R-:W-:Y:S01]  /*b310*/  @!P3 FMUL R44, R44, R44 ;  /* 0x0000002c2c2cb220 */ /* 0x020fe20000400000 */
[----:B------:R-:W-:Y:S01]  /*b320*/  FSETP.GEU.AND P3, PT, R52, -126, PT ;  /* 0xc2fc00003400780b */ /* 0x000fe20003f6e000 */
[----:B-1----:R-:W-:-:S03]  /*b330*/  FFMA R25, R69, UR40, -R83 ;  /* 0x0000002845197c23 */ /* 0x002fc60008000853 */
[----:B------:R-:W-:Y:S02]  /*b340*/  @!P2 FMUL R48, R48, 0.5 ;  /* 0x3f0000003030a820 */ /* 0x000fe40000400000 */
[----:B------:R1:W5:Y:S01]  /*b350*/  MUFU.EX2 R79, R56 ;  /* 0x00000038004f7308 */ /* 0x0003620000000800 */
[----:B---3--:R-:W-:Y:S01]  /*b360*/  @!P6 FMUL R53, R53, R53 ;  /* 0x000000353535e220 */ /* 0x008fe20000400000 */
[----:B------:R-:W-:Y:S01]  /*b370*/  FSETP.GEU.AND P6, PT, R60, -126, PT ;  /* 0xc2fc00003c00780b */ /* 0x000fe20003fce000 */
[----:B--2---:R-:W-:-:S04]  /*b380*/  FFMA R29, R73, UR40, -R83 ;  /* 0x00000028491d7c23 */ /* 0x004fc80008000853 */
[----:B------:R-:W-:Y:S01]  /*b390*/  @!P3 FMUL R52, R52, 0.5 ;  /* 0x3f0000003434b820 */ /* 0x000fe20000400000 */
[----:B------:R-:W2:Y:S01]  /*b3a0*/  MUFU.EX2 R48, R48 ;  /* 0x0000003000307308 */ /* 0x000ea20000000800 */
[--C-:B-1----:R-:W-:Y:S01]  /*b3b0*/  FFMA R56, R65, UR40, -R83.reuse ;  /* 0x0000002841387c23 */ /* 0x102fe20008000853 */
[----:B----4-:R-:W-:Y:S01]  /*b3c0*/  @!P4 FMUL R57, R57, R57 ;  /* 0x000000393939c220 */ /* 0x010fe20000400000 */
[----:B------:R-:W-:Y:S01]  /*b3d0*/  FSETP.GEU.AND P4, PT, R64, -126, PT ;  /* 0xc2fc00004000780b */ /* 0x000fe20003f8e000 */
[----:B------:R-:W-:Y:S01]  /*b3e0*/  FFMA R83, R85, UR40, -R83 ;  /* 0x0000002855537c23 */ /* 0x000fe20008000853 */
[----:B------:R-:W-:Y:S02]  /*b3f0*/  FADD R85, R34, R59 ;  /* 0x0000003b22557221 */ /* 0x000fe40000000000 */
[----:B------:R-:W-:Y:S01]  /*b400*/  @!P6 FMUL R60, R60, 0.5 ;  /* 0x3f0000003c3ce820 */ /* 0x000fe20000400000 */
[----:B------:R-:W1:Y:S01]  /*b410*/  MUFU.EX2 R52, R52 ;  /* 0x0000003400347308 */ /* 0x000e620000000800 */
[----:B-----5:R-:W-:Y:S01]  /*b420*/  @!P5 FMUL R79, R79, R79 ;  /* 0x0000004f4f4fd220 */ /* 0x020fe20000400000 */
[----:B------:R-:W-:-:S06]  /*b430*/  FSETP.GEU.AND P5, PT, R56, -126, PT ;  /* 0xc2fc00003800780b */ /* 0x000fcc0003fae000 */
[----:B------:R-:W3:Y:S01]  /*b440*/  MUFU.EX2 R61, R60 ;  /* 0x0000003c003d7308 */ /* 0x000ee20000000800 */
[----:B--2---:R-:W-:Y:S01]  /*b450*/  @!P2 FMUL R48, R48, R48 ;  /* 0x000000303030a220 */ /* 0x004fe20000400000 */
[----:B------:R-:W-:Y:S01]  /*b460*/  FSETP.GEU.AND P2, PT, R68, -126, PT ;  /* 0xc2fc00004400780b */ /* 0x000fe20003f4e000 */
[----:B------:R-:W-:-:S04]  /*b470*/  @!P4 FMUL R64, R64, 0.5 ;  /* 0x3f0000004040c820 */ /* 0x000fc80000400000 */
[----:B------:R-:W-:Y:S01]  /*b480*/  @!P5 FMUL R56, R56, 0.5 ;  /* 0x3f0000003838d820 */ /* 0x000fe20000400000 */
[----:B------:R-:W2:Y:S01]  /*b490*/  MUFU.EX2 R65, R64 ;  /* 0x0000004000417308 */ /* 0x000ea20000000800 */
[----:B-1----:R-:W-:Y:S01]  /*b4a0*/  @!P3 FMUL R52, R52, R52 ;  /* 0x000000343434b220 */ /* 0x002fe20000400000 */
[----:B------:R-:W-:-:S05]  /*b4b0*/  FSETP.GEU.AND P3, PT, R72, -126, PT ;  /* 0xc2fc00004800780b */ /* 0x000fca0003f6e000 */
[----:B------:R-:W-:Y:S01]  /*b4c0*/  @!P2 FMUL R68, R68, 0.5 ;  /* 0x3f0000004444a820 */ /* 0x000fe20000400000 */
[----:B------:R-:W1:Y:S01]  /*b4d0*/  MUFU.EX2 R56, R56 ;  /* 0x0000003800387308 */ /* 0x000e620000000800 */
[----:B---3--:R-:W-:Y:S01]  /*b4e0*/  @!P6 FMUL R61, R61, R61 ;  /* 0x0000003d3d3de220 */ /* 0x008fe20000400000 */
[----:B------:R-:W-:-:S05]  /*b4f0*/  FSETP.GEU.AND P6, PT, R25, -126, PT ;  /* 0xc2fc00001900780b */ /* 0x000fca0003fce000 */
[----:B------:R-:W-:Y:S01]  /*b500*/  @!P3 FMUL R72, R72, 0.5 ;  /* 0x3f0000004848b820 */ /* 0x000fe20000400000 */
[----:B------:R3:W4:Y:S01]  /*b510*/  MUFU.EX2 R69, R68 ;  /* 0x0000004400457308 */ /* 0x0007220000000800 */
[----:B--2---:R-:W-:Y:S01]  /*b520*/  @!P4 FMUL R65, R65, R65 ;  /* 0x000000414141c220 */ /* 0x004fe20000400000 */
[----:B------:R-:W-:-:S05]  /*b530*/  FSETP.GEU.AND P4, PT, R29, -126, PT ;  /* 0xc2fc00001d00780b */ /* 0x000fca0003f8e000 */
[----:B------:R-:W-:Y:S01]  /*b540*/  @!P6 FMUL R25, R25, 0.5 ;  /* 0x3f0000001919e820 */ /* 0x000fe20000400000 */
[----:B------:R2:W5:Y:S01]  /*b550*/  MUFU.EX2 R73, R72 ;  /* 0x0000004800497308 */ /* 0x0005620000000800 */
[----:B-1----:R-:W-:Y:S01]  /*b560*/  @!P5 FMUL R56, R56, R56 ;  /* 0x000000383838d220 */ /* 0x002fe20000400000 */
[----:B------:R-:W-:Y:S01]  /*b570*/  FSETP.GEU.AND P5, PT, R76, -126, PT ;  /* 0xc2fc00004c00780b */ /* 0x000fe20003fae000 */
[----:B---3--:R-:W-:-:S04]  /*b580*/  FADD R68, R15, R62 ;  /* 0x0000003e0f447221 */ /* 0x008fc80000000000 */
[----:B------:R-:W-:Y:S01]  /*b590*/  @!P4 FMUL R29, R29, 0.5 ;  /* 0x3f0000001d1dc820 */ /* 0x000fe20000400000 */
[----:B------:R1:W3:Y:S01]  /*b5a0*/  MUFU.EX2 R60, R25 ;  /* 0x00000019003c7308 */ /* 0x0002e20000000800 */
[----:B----4-:R-:W-:Y:S01]  /*b5b0*/  @!P2 FMUL R69, R69, R69 ;  /* 0x000000454545a220 */ /* 0x010fe20000400000 */
[----:B------:R-:W-:Y:S01]  /*b5c0*/  FSETP.GEU.AND P2, PT, R80, -126, PT ;  /* 0xc2fc00005000780b */ /* 0x000fe20003f4e000 */
[----:B--2---:R-:W-:Y:S01]  /*b5d0*/  FADD R72, R23, R74 ;  /* 0x0000004a17487221 */ /* 0x004fe20000000000 */
[----:B------:R-:W-:-:S03]  /*b5e0*/  FADD R151, R68, R87 ;  /* 0x0000005744977221 */ /* 0x000fc60000000000 */
[----:B------:R-:W-:Y:S01]  /*b5f0*/  @!P5 FMUL R76, R76, 0.5 ;  /* 0x3f0000004c4cd820 */ /* 0x000fe20000400000 */
[----:B------:R2:W4:Y:S01]  /*b600*/  MUFU.EX2 R64, R29 ;  /* 0x0000001d00407308 */ /* 0x0005220000000800 */
[----:B-1----:R-:W-:Y:S01]  /*b610*/  FADD R25, -R11, R8 ;  /* 0x000000080b197221 */ /* 0x002fe20000000100 */
[----:B------:R-:W-:Y:S01]  /*b620*/  FADD R11, R21, R66 ;  /* 0x00000042150b7221 */ /* 0x000fe20000000000 */
[----:B------:R-:W-:Y:S01]  /*b630*/  FADD R8, R10, R43 ;  /* 0x0000002b0a087221 */ /* 0x000fe20000000000 */
[----:B-----5:R-:W-:Y:S01]  /*b640*/  @!P3 FMUL R73, R73, R73 ;  /* 0x000000494949b220 */ /* 0x020fe20000400000 */
[----:B------:R-:W-:Y:S01]  /*b650*/  FSETP.GEU.AND P3, PT, R81, -126, PT ;  /* 0xc2fc00005100780b */ /* 0x000fe20003f6e000 */
[----:B------:R-:W-:Y:S01]  /*b660*/  FMUL R145, R25, UR40 ;  /* 0x0000002819917c20 */ /* 0x000fe20008400000 */
[----:B------:R-:W-:Y:S01]  /*b670*/  @!P2 FMUL R80, R80, 0.5 ;  /* 0x3f0000005050a820 */ /* 0x000fe20000400000 */
[----:B------:R-:W-:Y:S01]  /*b680*/  FADD R147, R8, R11 ;  /* 0x0000000b08937221 */ /* 0x000fe20000000000 */
[----:B------:R-:W1:Y:S01]  /*b690*/  MUFU.EX2 R9, R76 ;  /* 0x0000004c00097308 */ /* 0x000e620000000800 */
[----:B--2---:R-:W-:Y:S01]  /*b6a0*/  FADD R29, R14, R47 ;  /* 0x0000002f0e1d7221 */ /* 0x004fe20000000000 */
[----:B------:R-:W-:Y:S01]  /*b6b0*/  FADD R8, R13, R50 ;  /* 0x000000320d087221 */ /* 0x000fe20000000000 */
[----:B---3--:R-:W-:Y:S01]  /*b6c0*/  @!P6 FMUL R60, R60, R60 ;  /* 0x0000003c3c3ce220 */ /* 0x008fe20000400000 */
[----:B------:R-:W-:Y:S01]  /*b6d0*/  FSETP.GEU.AND P6, PT, R82, -126, PT ;  /* 0xc2fc00005200780b */ /* 0x000fe20003fce000 */
[----:B------:R-:W-:Y:S01]  /*b6e0*/  FADD R152, R29, R72 ;  /* 0x000000481d987221 */ /* 0x000fe20000000000 */
[----:B------:R-:W-:Y:S01]  /*b6f0*/  FADD R29, R31, R54 ;  /* 0x000000361f1d7221 */ /* 0x000fe20000000000 */
[----:B------:R-:W-:Y:S01]  /*b700*/  FADD R72, R39, R78 ;  /* 0x0000004e27487221 */ /* 0x000fe20000000000 */
[----:B------:R-:W2:Y:S01]  /*b710*/  MUFU.EX2 R11, R80 ;  /* 0x00000050000b7308 */ /* 0x000ea20000000800 */
[----:B----4-:R-:W-:Y:S01]  /*b720*/  @!P4 FMUL R64, R64, R64 ;  /* 0x000000404040c220 */ /* 0x010fe20000400000 */
[----:B------:R-:W-:Y:S01]  /*b730*/  FSETP.GEU.AND P4, PT, R77, -126, PT ;  /* 0xc2fc00004d00780b */ /* 0x000fe20003f8e000 */
[----:B------:R-:W-:Y:S01]  /*b740*/  @!P3 FMUL R81, R81, 0.5 ;  /* 0x3f0000005151b820 */ /* 0x000fe20000400000 */
[----:B------:R-:W-:Y:S01]  /*b750*/  FADD R154, R29, R72 ;  /* 0x000000481d9a7221 */ /* 0x000fe20000000000 */
[----:B------:R-:W-:Y:S01]  /*b760*/  FADD R72, R20, R55 ;  /* 0x0000003714487221 */ /* 0x000fe20000000000 */
[----:B------:R-:W-:Y:S01]  /*b770*/  FADD R148, R8, R85 ;  /* 0x0000005508947221 */ /* 0x000fe20000000000 */
[----:B------:R-:W-:Y:S01]  /*b780*/  FADD R8, R27, R58 ;  /* 0x0000003a1b087221 */ /* 0x000fe20000000000 */
[----:B------:R3:W4:Y:S01]  /*b790*/  MUFU.EX2 R68, R81 ;  /* 0x0000005100447308 */ /* 0x0007220000000800 */
[----:B-1----:R-:W-:Y:S01]  /*b7a0*/  @!P5 FMUL R9, R9, R9 ;  /* 0x000000090909d220 */ /* 0x002fe20000400000 */
[----:B------:R-:W-:Y:S01]  /*b7b0*/  FSETP.GEU.AND P5, PT, R84, -126, PT ;  /* 0xc2fc00005400780b */ /* 0x000fe20003fae000 */
[----:B------:R-:W-:Y:S01]  /*b7c0*/  FADD R85, R35, R70 ;  /* 0x0000004623557221 */ /* 0x000fe20000000000 */
[----:B------:R-:W-:Y:S01]  /*b7d0*/  FADD R29, R12, R51 ;  /* 0x000000330c1d7221 */ /* 0x000fe20000000000 */
[----:B------:R-:W-:Y:S01]  /*b7e0*/  FADD R76, R38, R63 ;  /* 0x0000003f264c7221 */ /* 0x000fe20000000000 */
[----:B------:R-:W-:Y:S01]  /*b7f0*/  FADD R25, R24, R79 ;  /* 0x0000004f18197221 */ /* 0x000fe20000000000 */
[----:B------:R-:W-:Y:S01]  /*b800*/  @!P4 FMUL R77, R77, 0.5 ;  /* 0x3f0000004d4dc820 */ /* 0x000fe20000400000 */
[----:B------:R-:W-:Y:S01]  /*b810*/  FADD R149, R8, R85 ;  /* 0x0000005508957221 */ /* 0x000fe20000000000 */
[----:B--2---:R-:W-:Y:S01]  /*b820*/  @!P2 FMUL R11, R11, R11 ;  /* 0x0000000b0b0ba220 */ /* 0x004fe20000400000 */
[----:B------:R-:W-:Y:S01]  /*b830*/  FSETP.GEU.AND P2, PT, R83, -126, PT ;  /* 0xc2fc00005300780b */ /* 0x000fe20003f4e000 */
[----:B---3--:R-:W-:Y:S01]  /*b840*/  FADD R81, R46, R71 ;  /* 0x000000472e517221 */ /* 0x008fe20000000000 */
[----:B------:R-:W1:Y:S01]  /*b850*/  MUFU.EX2 R8, R77 ;  /* 0x0000004d00087308 */ /* 0x000e620000000800 */
[----:B------:R-:W-:Y:S01]  /*b860*/  FADD R150, R29, R76 ;  /* 0x0000004c1d967221 */ /* 0x000fe20000000000 */
[----:B------:R-:W-:Y:S01]  /*b870*/  FADD R80, R32, R73 ;  /* 0x0000004920507221 */ /* 0x000fe20000000000 */
[----:B------:R-:W-:Y:S01]  /*b880*/  FADD R153, R72, R81 ;  /* 0x0000005148997221 */ /* 0x000fe20000000000 */
[----:B------:R-:W-:Y:S01]  /*b890*/  @!P5 FMUL R84, R84, 0.5 ;  /* 0x3f0000005454d820 */ /* 0x000fe20000400000 */
[----:B----4-:R-:W-:Y:S01]  /*b8a0*/  @!P3 FMUL R68, R68, R68 ;  /* 0x000000444444b220 */ /* 0x010fe20000400000 */
[----:B------:R-:W-:Y:S01]  /*b8b0*/  FSETP.GEU.AND P3, PT, R145, -126, PT ;  /* 0xc2fc00009100780b */ /* 0x000fe20003f6e000 */
[----:B------:R-:W-:Y:S01]  /*b8c0*/  FADD R76, R28, R65 ;  /* 0x000000411c4c7221 */ /* 0x000fe20000000000 */
[----:B------:R-:W2:Y:S01]  /*b8d0*/  MUFU.EX2 R77, R84 ;  /* 0x00000054004d7308 */ /* 0x000ea20000000800 */
[----:B------:R-:W-:Y:S01]  /*b8e0*/  FADD R81, R40, R11 ;  /* 0x0000000b28517221 */ /* 0x000fe20000000000 */
[----:B------:R-:W-:Y:S01]  /*b8f0*/  FADD R85, R25, R80 ;  /* 0x0000005019557221 */ /* 0x000fe20000000000 */
[----:B------:R-:W-:Y:S01]  /*b900*/  @!P2 FMUL R83, R83, 0.5 ;  /* 0x3f0000005353a820 */ /* 0x000fe20000400000 */
[----:B------:R-:W-:Y:S01]  /*b910*/  FADD R25, R26, R61 ;  /* 0x0000003d1a197221 */ /* 0x000fe20000000000 */
[----:B------:R-:W-:Y:S01]  /*b920*/  FADD R144, R76, R81 ;  /* 0x000000514c907221 */ /* 0x000fe20000000000 */
[----:B------:R-:W-:Y:S01]  /*b930*/  FADD R76, R36, R9 ;  /* 0x00000009244c7221 */ /* 0x000fe20000000000 */
[----:B------:R-:W-:Y:S01]  /*b940*/  FADD R29, R75, R48 ;  /* 0x000000304b1d7221 */ /* 0x000fe20000000000 */
[----:B------:R3:W4:Y:S01]  /*b950*/  MUFU.EX2 R72, R83 ;  /* 0x0000005300487308 */ /* 0x0007220000000800 */
[----:B------:R-:W-:Y:S01]  /*b960*/  FADD R86, R45, R64 ;  /* 0x000000402d567221 */ /* 0x000fe20000000000 */
[----:B------:R-:W-:Y:S01]  /*b970*/  FADD R80, R53, R68 ;  /* 0x0000004435507221 */ /* 0x000fe20000000000 */
[----:B------:R-:W-:Y:S01]  /*b980*/  @!P3 FMUL R145, R145, 0.5 ;  /* 0x3f0000009191b820 */ /* 0x000fe20000400000 */
[----:B------:R-:W-:Y:S01]  /*b990*/  @!P6 FMUL R82, R82, 0.5 ;  /* 0x3f0000005252e820 */ /* 0x000fe20000400000 */
[----:B------:R-:W-:Y:S01]  /*b9a0*/  FADD R86, R29, R86 ;  /* 0x000000561d567221 */ /* 0x000fe20000000000 */
[----:B------:R-:W-:Y:S01]  /*b9b0*/  FADD R29, R37, R56 ;  /* 0x00000038251d7221 */ /* 0x000fe20000000000 */
[----:B-1----:R-:W-:Y:S01]  /*b9c0*/  @!P4 FMUL R8, R8, R8 ;  /* 0x000000080808c220 */ /* 0x002fe20000400000 */
[----:B------:R-:W1:Y:S01]  /*b9d0*/  MUFU.EX2 R146, R145 ;  /* 0x0000009100927308 */ /* 0x000e620000000800 */
[----:B---3--:R-:W-:Y:S01]  /*b9e0*/  FADD R83, R25, R76 ;  /* 0x0000004c19537221 */ /* 0x008fe20000000000 */
[----:B------:R-:W-:Y:S01]  /*b9f0*/  FADD R76, R41, R60 ;  /* 0x0000003c294c7221 */ /* 0x000fe20000000000 */
[----:B--2---:R-:W-:Y:S01]  /*ba00*/  @!P5 FMUL R77, R77, R77 ;  /* 0x0000004d4d4dd220 */ /* 0x004fe20000400000 */
[----:B------:R-:W-:Y:S01]  /*ba10*/  FADD R87, R29, R80 ;  /* 0x000000501d577221 */ /* 0x000fe20000000000 */
[----:B------:R-:W-:Y:S01]  /*ba20*/  FADD R29, R30, R69 ;  /* 0x000000451e1d7221 */ /* 0x000fe20000000000 */
[----:B------:R-:W-:Y:S01]  /*ba30*/  FADD R25, R33, R52 ;  /* 0x0000003421197221 */ /* 0x000fe20000000000 */
[----:B------:R-:W-:Y:S01]  /*ba40*/  FADD R84, R44, R77 ;  /* 0x0000004d2c547221 */ /* 0x000fe20000000000 */
[----:B------:R-:W-:Y:S01]  /*ba50*/  FADD R80, R49, R8 ;  /* 0x0000000831507221 */ /* 0x000fe20000000000 */
        /* <DEDUP_REMOVED lines=10> */
[----:B------:R-:W2:Y:S01]  /*bb00*/  MUFU.EX2 R81, R82 ;  /* 0x0000005200517308 */ /* 0x000ea20000000800 */
        /* <DEDUP_REMOVED lines=11> */
[----:B------:R-:W-:Y:S01]  /*bbc0*/  F2FP.BF16.F32.PACK_AB R26, R33, R26 ;  /* 0x0000001a211a723e */ /* 0x000fe200000010ff */
[----:B------:R1:W3:Y:S01]  /*bbd0*/  SYNCS.PHASECHK.TRANS64.TRYWAIT P2, [UR6+0x2c200], R76 ;  /* 0x02c2004cff0075a7 */ /* 0x0002e20008040146 */
[----:B------:R-:W-:Y:S01]  /*bbe0*/  F2FP.BF16.F32.PACK_AB R28, R37, R28 ;  /* 0x0000001c251c723e */ /* 0x000fe200000010ff */
[----:B------:R-:W-:Y:S01]  /*bbf0*/  FFMA R3, R146, R3, R147 ;  /* 0x0000000392037223 */ /* 0x000fe20000000093 */
[----:B------:R-:W-:Y:S01]  /*bc00*/  F2FP.BF16.F32.PACK_AB R33, R34, R21 ;  /* 0x000000152221723e */ /* 0x000fe200000010ff */
[----:B--2---:R-:W-:Y:S01]  /*bc10*/  @!P6 FMUL R81, R81, R81 ;  /* 0x000000515151e220 */ /* 0x004fe20000400000 */
[----:B------:R-:W-:Y:S01]  /*bc20*/  F2FP.BF16.F32.PACK_AB R30, R41, R30 ;  /* 0x0000001e291e723e */ /* 0x000fe200000010ff */
[----:B------:R-:W-:Y:S01]  /*bc30*/  FMUL R138, R138, R146 ;  /* 0x000000928a8a7220 */ /* 0x000fe20000400000 */
[----:B------:R-:W-:Y:S01]  /*bc40*/  F2FP.BF16.F32.PACK_AB R32, R45, R32 ;  /* 0x000000202d20723e */ /* 0x000fe200000010ff */
[----:B------:R-:W-:Y:S01]  /*bc50*/  FFMA R4, R81, R4, R84 ;  /* 0x0000000451047223 */ /* 0x000fe20000000054 */
[----:B------:R-:W-:Y:S01]  /*bc60*/  F2FP.BF16.F32.PACK_AB R34, R49, R36 ;  /* 0x000000243122723e */ /* 0x000fe200000010ff */
[-C--:B------:R-:W-:Y:S01]  /*bc70*/  FMUL R139, R139, R146.reuse ;  /* 0x000000928b8b7220 */ /* 0x080fe20000400000 */
[----:B------:R-:W-:Y:S01]  /*bc80*/  F2FP.BF16.F32.PACK_AB R35, R38, R35 ;  /* 0x000000232623723e */ /* 0x000fe200000010ff */
[-C--:B------:R-:W-:Y:S01]  /*bc90*/  FMUL R142, R142, R146.reuse ;  /* 0x000000928e8e7220 */ /* 0x080fe20000400000 */
[----:B------:R-:W-:Y:S01]  /*bca0*/  F2FP.BF16.F32.PACK_AB R37, R42, R23 ;  /* 0x000000172a25723e */ /* 0x000fe200000010ff */
[-C--:B------:R-:W-:Y:S01]  /*bcb0*/  FMUL R143, R143, R146.reuse ;  /* 0x000000928f8f7220 */ /* 0x080fe20000400000 */
        /* <DEDUP_REMOVED lines=74> */
[----:B------:R-:W-:Y:S01]  /*c160*/  F2FP.BF16.F32.PACK_AB R70, R72, R77 ;  /* 0x0000004d4846723e */ /* 0x000fe200000010ff */
[----:B-1-3--:R-:W-:Y:S06]  /*c170*/  @!P0 BRA `(.L_x_41) ;  /* 0x0000000000048947 */ /* 0x00afec0003800000 */
[----:B------:R-:W-:Y:S01]  /*c180*/  BPT.TRAP 0x1 ;  /* 0x000000040000795c */ /* 0x000fe20000300000 */
.L_x_41:
[----:B------:R-:W-:Y:S05]  /*c190*/  @P2 BRA `(.L_x_42) ;  /* 0x0000000000082947 */ /* 0x000fea0003800000 */
[----:B------:R-:W1:Y:S02]  /*c1a0*/  SYNCS.PHASECHK.TRANS64.TRYWAIT P2, [UR6+0x2c200], R76 ;  /* 0x02c2004cff0075a7 */ /* 0x000e640008040146 */
[----:B-1----:R-:W-:Y:S05]  /*c1b0*/  @!P2 BRA `(.L_x_43) ;  /* 0x0000005c0068a947 */ /* 0x002fea0003800000 */
.L_x_42:
        /* <DEDUP_REMOVED lines=332> */
.L_x_44:
[----:B------:R-:W-:-:S04]  /*d680*/  ULEA UR6, UR35, UR36, 0x3 ;  /* 0x0000002423067291 */ /* 0x000fc8000f8e183f */
[----:B------:R-:W-:-:S04]  /*d690*/  UIADD3 UR6, UR6, 0x2c228, URZ ;  /* 0x0002c22806067890 */ /* 0x000fc8000fffe03f */
[----:B------:R-:W-:-:S09]  /*d6a0*/  UPRMT UR6, URZ, 0x654, UR6 ;  /* 0x000006543f067896 */ /* 0x000fd20008000006 */
[----:B------:R-:W-:Y:S01]  /*d6b0*/  SYNCS.ARRIVE.TRANS64.RED.A1T0 RZ, [UR6], RZ ;  /* 0x000000ffffff79a7 */ /* 0x000fe20008100406 */
[----:B------:R-:W-:Y:S05]  /*d6c0*/  @P1 BRA `(.L_x_45) ;  /* 0x0000000000041947 */ /* 0x000fea0003800000 */
[----:B------:R-:W-:Y:S01]  /*d6d0*/  BPT.TRAP 0x1 ;  /* 0x000000040000795c */ /* 0x000fe20000300000 */
.L_x_45:
[----:B------:R-:W-:-:S04]  /*d6e0*/  UIADD3 UR35, UR35, 0x1, URZ ;  /* 0x0000000123237890 */ /* 0x000fc8000fffe03f */
[----:B------:R-:W-:-:S04]  /*d6f0*/  UISETP.NE.AND UP0, UPT, UR35, 0x5, UPT ;  /* 0x000000052300788c */ /* 0x000fc8000bf05270 */
[----:B------:R-:W-:Y:S01]  /*d700*/  USEL UR35, UR35, URZ, UP0 ;  /* 0x0000003f23237287 */ /* 0x000fe20008000000 */
[----:B------:R-:W-:Y:S11]  /*d710*/  @!P0 BRA `(.L_x_46) ;  /* 0x0000000000048947 */ /* 0x000ff60003800000 */
[----:B------:R-:W-:Y:S01]  /*d720*/  BPT.TRAP 0x1 ;  /* 0x000000040000795c */ /* 0x000fe20000300000 */
.L_x_46:
[----:B------:R-:W-:-:S04]  /*d730*/  ULEA UR6, UR35, UR36, 0x3 ;  /* 0x0000002423067291 */ /* 0x000fc8000f8e183f */
[----:B------:R-:W-:-:S04]  /*d740*/  UIADD3 UR6, UR6, 0x2c228, URZ ;  /* 0x0002c22806067890 */ /* 0x000fc8000fffe03f */
[----:B------:R-:W-:-:S09]  /*d750*/  UPRMT UR6, URZ, 0x654, UR6 ;  /* 0x000006543f067896 */ /* 0x000fd20008000006 */
[----:B------:R-:W-:Y:S01]  /*d760*/  SYNCS.ARRIVE.TRANS64.RED.A1T0 RZ, [UR6], RZ ;  /* 0x000000ffffff79a7 */ /* 0x000fe20008100406 */
[----:B------:R-:W-:Y:S05]  /*d770*/  @P1 BRA `(.L_x_47) ;  /* 0x0000000000041947 */ /* 0x000fea0003800000 */
[----:B------:R-:W-:Y:S01]  /*d780*/  BPT.TRAP 0x1 ;  /* 0x000000040000795c */ /* 0x000fe20000300000 */
.L_x_47:
[----:B------:R-:W-:Y:S01]  /*d790*/  UIADD3 UR10, UR10, 0x1, URZ ;  /* 0x000000010a0a7890 */ /* 0x000fe2000fffe03f */
[C---:B------:R-:W-:Y:S01]  /*d7a0*/  ISETP.GT.AND P2, PT, R7.reuse, 0x1, PT ;  /* 0x000000010700780c */ /* 0x040fe20003f44270 */
[----:B------:R-:W-:Y:S01]  /*d7b0*/  UIADD3 UR35, UR35, 0x1, URZ ;  /* 0x0000000123237890 */ /* 0x000fe2000fffe03f */
[----:B------:R-:W-:Y:S01]  /*d7c0*/  IADD3 R7, R7, -0x1, RZ ;  /* 0xffffffff07077810 */ /* 0x000fe20007ffe0ff */
[----:B------:R-:W-:Y:S01]  /*d7d0*/  UISETP.NE.AND UP1, UPT, UR10, 0x5, UPT ;  /* 0x000000050a00788c */ /* 0x000fe2000bf25270 */
[----:B------:R-:W-:Y:S01]  /*d7e0*/  IADD3 R0, R0, 0x80, RZ ;  /* 0x0000008000007810 */ /* 0x000fe20007ffe0ff */
[----:B------:R-:W-:Y:S01]  /*d7f0*/  UISETP.NE.AND UP0, UPT, UR35, 0x5, UPT ;  /* 0x000000052300788c */ /* 0x000fe2000bf05270 */
[----:B-1----:R-:W-:Y:S01]  /*d800*/  IMAD.MOV.U32 R9, RZ, RZ, R5 ;  /* 0x000000ffff097224 */ /* 0x002fe200078e0005 */
[----:B------:R-:W-:Y:S01]  /*d810*/  USEL UR6, URZ, 0x1, UP1 ;  /* 0x000000013f067887 */ /* 0x000fe20008800000 */
[----:B------:R-:W-:Y:S01]  /*d820*/  MOV R8, R6 ;  /* 0x0000000600087202 */ /* 0x000fe20000000f00 */
[----:B------:R-:W-:-:S02]  /*d830*/  USEL UR35, UR35, URZ, UP0 ;  /* 0x0000003f23237287 */ /* 0x000fc40008000000 */
[----:B------:R-:W-:Y:S02]  /*d840*/  USEL UR54, UR10, URZ, UP1 ;  /* 0x0000003f0a367287 */ /* 0x000fe40008800000 */
[----:B------:R-:W-:Y:S01]  /*d850*/  LOP3.LUT R18, R18, UR6, RZ, 0x3c, !PT ;  /* 0x0000000612127c12 */ /* 0x000fe2000f8e3cff */
[----:B------:R-:W-:Y:S09]  /*d860*/  @P2 BRA `(.L_x_48) ;  /* 0xffffffb800842947 */ /* 0x000ff2000383ffff */
.L_x_37:
[----:B------:R-:W-:-:S04]  /*d870*/  ULOP3.LUT UR4, UR47, 0x1, URZ, 0xfc, !UPT ;  /* 0x000000012f047892 */ /* 0x000fc8000f8efc3f */
[----:B------:R-:W-:-:S06]  /*d880*/  UISETP.NE.AND UP0, UPT, UR4, 0x3, UPT ;  /* 0x000000030400788c */ /* 0x000fcc000bf05270 */
[----:B------:R-:W-:-:S13]  /*d890*/  PLOP3.LUT P2, PT, PT, PT, UP0, 0x80, 0x0 ;  /* 0x000000000000781c */ /* 0x000fda0003f4f008 */
[----:B------:R-:W-:Y:S05]  /*d8a0*/  @!P2 BRA `(.L_x_49) ;  /* 0x000000000004a947 */ /* 0x000fea0003800000 */
[----:B------:R-:W-:Y:S01]  /*d8b0*/  BPT.TRAP 0x1 ;  /* 0x000000040000795c */ /* 0x000fe20000300000 */
.L_x_49:
[----:B------:R-:W-:Y:S02]  /*d8c0*/  UISETP.GT.U32.AND UP0, UPT, UR47, 0x1, UPT ;  /* 0x000000012f00788c */ /* 0x000fe4000bf04070 */
[----:B------:R-:W-:-:S04]  /*d8d0*/  ULEA UR4, UR45, UR36, 0x3 ;  /* 0x000000242d047291 */ /* 0x000fc8000f8e183f */
[----:B------:R-:W-:Y:S01]  /*d8e0*/  UIADD3 UR4, UR4, 0x2c260, URZ ;  /* 0x0002c26004047890 */ /* 0x000fe2000fffe03f */
[----:B------:R-:W-:-:S03]  /*d8f0*/  PLOP3.LUT P2, PT, PT, PT, UP0, 0x80, 0x0 ;  /* 0x000000000000781c */ /* 0x000fc60003f4f008 */
[----:B------:R-:W-:-:S09]  /*d900*/  UPRMT UR4, URZ, 0x654, UR4 ;  /* 0x000006543f047896 */ /* 0x000fd20008000004 */
[----:B------:R-:W-:Y:S01]  /*d910*/  SYNCS.ARRIVE.TRANS64.RED.A1T0 RZ, [UR4], RZ ;  /* 0x000000ffffff79a7 */ /* 0x000fe20008100404 */
[----:B------:R-:W-:Y:S05]  /*d920*/  @P2 BRA `(.L_x_50) ;  /* 0x0000000000042947 */ /* 0x000fea0003800000 */
[----:B------:R-:W-:Y:S01]  /*d930*/  BPT.TRAP 0x1 ;  /* 0x000000040000795c */ /* 0x000fe20000300000 */
.L_x_50:
[----:B------:R-:W-:Y:S05]  /*d940*/  @!P0 BRA `(.L_x_51) ;  /* 0x0000000000048947 */ /* 0x000fea0003800000 */
[----:B------:R-:W-:Y:S01]  /*d950*/  BPT.TRAP 0x1 ;  /* 0x000000040000795c */ /* 0x000fe20000300000 */
.L_x_51:
[----:B------:R-:W-:-:S04]  /*d960*/  ULEA UR35, UR35, UR36, 0x3 ;  /* 0x0000002423237291 */ /* 0x000fc8000f8e183f */
[----:B------:R-:W-:-:S04]  /*d970*/  UIADD3 UR35, UR35, 0x2c228, URZ ;  /* 0x0002c22823237890 */ /* 0x000fc8000fffe03f */
[----:B------:R-:W-:-:S09]  /*d980*/  UPRMT UR35, URZ, 0x654, UR35 ;  /* 0x000006543f237896 */ /* 0x000fd20008000023 */
[----:B------:R-:W-:Y:S01]  /*d990*/  SYNCS.ARRIVE.TRANS64.RED.A1T0 RZ, [UR35], RZ ;  /* 0x000000ffffff79a7 */ /* 0x000fe20008100423 */
[----:B------:R-:W-:Y:S05]  /*d9a0*/  @P1 BRA `(.L_x_52) ;  /* 0x0000000000041947 */ /* 0x000fea0003800000 */
[----:B------:R-:W-:Y:S01]  /*d9b0*/  BPT.TRAP 0x1 ;  /* 0x000000040000795c */ /* 0x000fe20000300000 */
.L_x_52:
[----:B------:R-:W1:Y:S01]  /*d9c0*/  SHFL.BFLY PT, R7, R4, 0x1, 0x1f ;  /* 0x0c201f0004077f89 */ /* 0x000e6200000e0000 */
[----:B------:R-:W-:Y:S01]  /*d9d0*/  BSSY B0, `(.L_x_53) ;  /* 0x0000023000007945 */ /* 0x000fe20003800000 */
[----:B------:R-:W-:Y:S01]  /*d9e0*/  MOV R11, 0x7f800000 ;  /* 0x7f800000000b7802 */ /* 0x000fe20000000f00 */
[----:B------:R-:W-:Y:S01]  /*d9f0*/  IMAD.MOV.U32 R10, RZ, RZ, 0x3f800000 ;  /* 0x3f800000ff0a7424 */ /* 0x000fe200078e00ff */
[----:B------:R-:W2:Y:S01]  /*da00*/  SHFL.BFLY PT, R0, R3, 0x1, 0x1f ;  /* 0x0c201f0003007f89 */ /* 0x000ea200000e0000 */
[----:B------:R-:W-:Y:S01]  /*da10*/  MOV R13, 0x7f800000 ;  /* 0x7f800000000d7802 */ /* 0x000fe20000000f00 */
[----:B-1----:R-:W-:Y:S01]  /*da20*/  FADD R7, R7, R4 ;  /* 0x0000000407077221 */ /* 0x002fe20000000000 */
[----:B--2---:R-:W-:-:S04]  /*da30*/  FADD R15, R0, R3 ;  /* 0x00000003000f7221 */ /* 0x004fc80000000000 */
[----:B------:R-:W1:Y:S01]  /*da40*/  SHFL.BFLY PT, R8, R7, 0x2, 0x1f ;  /* 0x0c401f0007087f89 */ /* 0x000e6200000e0000 */
[----:B------:R-:W-:-:S03]  /*da50*/  MOV R0, 0x3f800000 ;  /* 0x3f80000000007802 */ /* 0x000fc60000000f00 */
[----:B------:R-:W2:Y:S01]  /*da60*/  SHFL.BFLY PT, R20, R15, 0x2, 0x1f ;  /* 0x0c401f000f147f89 */ /* 0x000ea200000e0000 */
[C---:B-1----:R-:W-:Y:S01]  /*da70*/  FSETP.NE.AND P0, PT, R7.reuse, -R8, PT ;  /* 0x800000080700720b */ /* 0x042fe20003f05000 */
[----:B------:R-:W-:Y:S01]  /*da80*/  FADD R3, R7, R8 ;  /* 0x0000000807037221 */ /* 0x000fe20000000000 */
[----:B--2---:R-:W-:-:S11]  /*da90*/  FADD R4, R15, R20 ;  /* 0x000000140f047221 */ /* 0x004fd60000000000 */
[----:B------:R-:W-:Y:S05]  /*daa0*/  @!P0 BRA `(.L_x_54) ;  /* 0x0000000000548947 */ /* 0x000fea0003800000 */
[----:B------:R-:W-:Y:S01]  /*dab0*/  VIADD R0, R3, 0x1800000 ;  /* 0x0180000003007836 */ /* 0x000fe20000000000 */
[----:B------:R-:W-:Y:S04]  /*dac0*/  BSSY B1, `(.L_x_55) ;  /* 0x000000c000017945 */ /* 0x000fe80003800000 */
[----:B------:R-:W-:-:S04]  /*dad0*/  LOP3.LUT R0, R0, 0x7f800000, RZ, 0xc0, !PT ;  /* 0x7f80000000007812 */ /* 0x000fc800078ec0ff */
[----:B------:R-:W-:-:S13]  /*dae0*/  ISETP.GT.U32.AND P0, PT, R0, 0x1ffffff, PT ;  /* 0x01ffffff0000780c */ /* 0x000fda0003f04070 */
[----:B------:R-:W-:Y:S05]  /*daf0*/  @P0 BRA `(.L_x_56) ;  /* 0x0000000000100947 */ /* 0x000fea0003800000 */
[----:B------:R-:W-:-:S07]  /*db00*/  MOV R14, 0xdb20 ;  /* 0x0000db20000e7802 */ /* 0x000fce0000000f00 */
[----:B------:R-:W-:Y:S05]  /*db10*/  CALL.REL.NOINC `($__internal_0_$__cuda_sm20_rcp_rn_f32_slowpath) ;  /* 0x0000004800207944 */ /* 0x000fea0003c00000 */
[----:B------:R-:W-:Y:S01]  /*db20*/  MOV R0, R7 ;  /* 0x0000000700007202 */ /* 0x000fe20000000f00 */
[----:B------:R-:W-:Y:S06]  /*db30*/  BRA `(.L_x_57) ;  /* 0x0000000000107947 */ /* 0x000fec0003800000 */
.L_x_56:
[----:B------:R-:W1:Y:S02]  /*db40*/  MUFU.RCP R0, R3 ;  /* 0x0000000300007308 */ /* 0x000e640000001000 */
[----:B-1----:R-:W-:-:S04]  /*db50*/  FFMA R7, R3, R0, -1 ;  /* 0xbf80000003077423 */ /* 0x002fc80000000000 */
[----:B------:R-:W-:-:S04]  /*db60*/  FADD.FTZ R7, -R7, -RZ ;  /* 0x800000ff07077221 */ /* 0x000fc80000010100 */
[----:B------:R-:W-:-:S07]  /*db70*/  FFMA R0, R0, R7, R0 ;  /* 0x0000000700007223 */ /* 0x000fce0000000000 */
.L_x_57:
[----:B------:R-:W-:Y:S05]  /*db80*/  BSYNC B1 ;  /* 0x0000000000017941 */ /* 0x000fea0003800000 */
.L_x_55:
[----:B------:R-:W-:Y:S01]  /*db90*/  FSETP.GEU.AND P0, PT, |R3|, 1.175494350822287508e-38, PT ;  /* 0x008000000300780b */ /* 0x000fe20003f0e200 */
[----:B------:R-:W-:-:S12]  /*dba0*/  ULDC UR4, c[0x0][0x600] ;  /* 0x0001800000047ab9 */ /* 0x000fd80000000800 */
[----:B------:R-:W-:-:S04]  /*dbb0*/  @!P0 FMUL R3, R3, 16777216 ;  /* 0x4b80000003038820 */ /* 0x000fc80000400000 */
[----:B------:R-:W1:Y:S02]  /*dbc0*/  MUFU.LG2 R7, R3 ;  /* 0x0000000300077308 */ /* 0x000e640000000c00 */
[----:B-1----:R-:W-:-:S04]  /*dbd0*/  @!P0 FADD R7, R7, -24 ;  /* 0xc1c0000007078421 */ /* 0x002fc80000000000 */
[----:B------:R-:W-:-:S04]  /*dbe0*/  FMUL R8, R7, 0.69314718246459960938 ;  /* 0x3f31721807087820 */ /* 0x000fc80000400000 */
[----:B------:R-:W-:-:S07]  /*dbf0*/  FFMA R13, R5, UR4, R8 ;  /* 0x00000004050d7c23 */ /* 0x000fce0008000008 */
.L_x_54:
[----:B------:R-:W-:Y:S05]  /*dc00*/  BSYNC B0 ;  /* 0x0000000000007941 */ /* 0x000fea0003800000 */
.L_x_53:
[----:B------:R-:W-:Y:S01]  /*dc10*/  FSETP.NE.AND P0, PT, R15, -R20, PT ;  /* 0x800000140f00720b */ /* 0x000fe20003f05000 */
[----:B------:R-:W-:Y:S01]  /*dc20*/  ULDC UR4, c[0x0][0x608] ;  /* 0x0001820000047ab9 */ /* 0x000fe20000000800 */
[----:B------:R-:W-:Y:S01]  /*dc30*/  BSSY B0, `(.L_x_58) ;  /* 0x0000035000007945 */ /* 0x000fe20003800000 */
[----:B------:R-:W-:-:S04]  /*dc40*/  FMUL R0, R0, UR4 ;  /* 0x0000000400007c20 */ /* 0x000fc80008400000 */
        /* <DEDUP_REMOVED lines=28> */
[----:B------:R-:W-:Y:S06]  /*de10*/  @!P0 BRA `(.L_x_59) ;  /* 0x0000000000588947 */ /* 0x000fec0003800000 */
[----:B------:R-:W-:Y:S01]  /*de20*/  IADD3 R0, R4, 0x1800000, RZ ;  /* 0x0180000004007810 */ /* 0x000fe20007ffe0ff */
[----:B------:R-:W-:Y:S03]  /*de30*/  BSSY B1, `(.L_x_60) ;  /* 0x000000d000017945 */ /* 0x000fe60003800000 */
[----:B------:R-:W-:-:S04]  /*de40*/  LOP3.LUT R0, R0, 0x7f800000, RZ, 0xc0, !PT ;  /* 0x7f80000000007812 */ /* 0x000fc800078ec0ff */
[----:B------:R-:W-:-:S13]  /*de50*/  ISETP.GT.U32.AND P0, PT, R0, 0x1ffffff, PT ;  /* 0x01ffffff0000780c */ /* 0x000fda0003f04070 */
[----:B------:R-:W-:Y:S05]  /*de60*/  @P0 BRA `(.L_x_61) ;  /* 0x0000000000140947 */ /* 0x000fea0003800000 */
[----:B------:R-:W-:Y:S01]  /*de70*/  IMAD.MOV.U32 R3, RZ, RZ, R4 ;  /* 0x000000ffff037224 */ /* 0x000fe200078e0004 */
[----:B------:R-:W-:-:S07]  /*de80*/  MOV R14, 0xdea0 ;  /* 0x0000dea0000e7802 */ /* 0x000fce0000000f00 */
[----:B------:R-:W-:Y:S05]  /*de90*/  CALL.REL.NOINC `($__internal_0_$__cuda_sm20_rcp_rn_f32_slowpath) ;  /* 0x0000004400407944 */ /* 0x000fea0003c00000 */
[----:B------:R-:W-:Y:S01]  /*dea0*/  MOV R10, R7 ;  /* 0x00000007000a7202 */ /* 0x000fe20000000f00 */
[----:B------:R-:W-:Y:S06]  /*deb0*/  BRA `(.L_x_62) ;  /* 0x0000000000107947 */ /* 0x000fec0003800000 */
.L_x_61:
[----:B------:R-:W1:Y:S02]  /*dec0*/  MUFU.RCP R3, R4 ;  /* 0x0000000400037308 */ /* 0x000e640000001000 */
[----:B-1----:R-:W-:-:S04]  /*ded0*/  FFMA R0, R4, R3, -1 ;  /* 0xbf80000004007423 */ /* 0x002fc80000000003 */
[----:B------:R-:W-:-:S04]  /*dee0*/  FADD.FTZ R0, -R0, -RZ ;  /* 0x800000ff00007221 */ /* 0x000fc80000010100 */
[----:B------:R-:W-:-:S07]  /*def0*/  FFMA R10, R3, R0, R3 ;  /* 0x00000000030a7223 */ /* 0x000fce0000000003 */
.L_x_62:
[----:B------:R-:W-:Y:S05]  /*df00*/  BSYNC B1 ;  /* 0x0000000000017941 */ /* 0x000fea0003800000 */
.L_x_60:
[----:B------:R-:W-:Y:S01]  /*df10*/  FSETP.GEU.AND P0, PT, |R4|, 1.175494350822287508e-38, PT ;  /* 0x008000000400780b */ /* 0x000fe20003f0e200 */
[----:B------:R-:W-:-:S12]  /*df20*/  ULDC UR4, c[0x0][0x600] ;  /* 0x0001800000047ab9 */ /* 0x000fd80000000800 */
[----:B------:R-:W-:-:S04]  /*df30*/  @!P0 FMUL R4, R4, 16777216 ;  /* 0x4b80000004048820 */ /* 0x000fc80000400000 */
[----:B------:R-:W1:Y:S02]  /*df40*/  MUFU.LG2 R0, R4 ;  /* 0x0000000400007308 */ /* 0x000e640000000c00 */
[----:B-1----:R-:W-:-:S04]  /*df50*/  @!P0 FADD R0, R0, -24 ;  /* 0xc1c0000000008421 */ /* 0x002fc80000000000 */
[----:B------:R-:W-:-:S04]  /*df60*/  FMUL R11, R0, 0.69314718246459960938 ;  /* 0x3f317218000b7820 */ /* 0x000fc80000400000 */
[----:B------:R-:W-:-:S07]  /*df70*/  FFMA R11, R6, UR4, R11 ;  /* 0x00000004060b7c23 */ /* 0x000fce000800000b */
.L_x_59:
[----:B------:R-:W-:Y:S05]  /*df80*/  BSYNC B0 ;  /* 0x0000000000007941 */ /* 0x000fea0003800000 */
.L_x_58:
[----:B------:R-:W-:Y:S01]  /*df90*/  SHF.L.U32 R0, R19, 0x1f, RZ ;  /* 0x0000001f13007819 */ /* 0x000fe200000006ff */
[----:B------:R-:W-:Y:S01]  /*dfa0*/  UISETP.NE.AND UP0, UPT, UR49, 0x1, UPT ;  /* 0x000000013100788c */ /* 0x000fe2000bf05270 */
[----:B------:R-:W-:Y:S01]  /*dfb0*/  LOP3.LUT P0, R23, R2, 0x3, RZ, 0xc0, !PT ;  /* 0x0000000302177812 */ /* 0x000fe2000780c0ff */
[----:B------:R-:W-:Y:S01]  /*dfc0*/  UISETP.NE.AND UP1, UPT, UR49, 0x2, UPT ;  /* 0x000000023100788c */ /* 0x000fe2000bf25270 */
[----:B------:R-:W1:Y:S01]  /*dfd0*/  SYNCS.PHASECHK.TRANS64.TRYWAIT P1, [UR34+0x8], R0 ;  /* 0x00000800ff0075a7 */ /* 0x000e620008020162 */
[----:B------:R-:W-:Y:S02]  /*dfe0*/  ULDC UR4, c[0x0][0x608] ;  /* 0x0001820000047ab9 */ /* 0x000fe40000000800 */
[----:B------:R-:W-:-:S04]  /*dff0*/  FMUL R10, R10, UR4 ;  /* 0x000000040a0a7c20 */ /* 0x000fc80008400000 */
[-C--:B------:R-:W-:Y:S01]  /*e000*/  FMUL R138, R138, R10.reuse ;  /* 0x0000000a8a8a7220 */ /* 0x080fe20000400000 */
[----:B------:R-:W-:Y:S01]  /*e010*/  @!UP0 ULOP3.LUT UP2, URZ, UR45, 0x2, URZ, 0xc0, !UPT ;  /* 0x000000022d3f8892 */ /* 0x000fe2000f84c03f */
[-C--:B------:R-:W-:Y:S01]  /*e020*/  FMUL R139, R139, R10.reuse ;  /* 0x0000000a8b8b7220 */ /* 0x080fe20000400000 */
[----:B------:R-:W-:Y:S01]  /*e030*/  @!UP0 ULOP3.LUT UR45, UR45, 0x1, URZ, 0xc0, !UPT ;  /* 0x000000012d2d8892 */ /* 0x000fe2000f8ec03f */
[-C--:B------:R-:W-:Y:S01]  /*e040*/  FMUL R142, R142, R10.reuse ;  /* 0x0000000a8e8e7220 */ /* 0x080fe20000400000 */
[----:B------:R-:W-:Y:S01]  /*e050*/  @!UP0 USEL UR4, URZ, 0x1, UP2 ;  /* 0x000000013f048887 */ /* 0x000fe20009000000 */
[-C--:B------:R-:W-:Y:S01]  /*e060*/  FMUL R143, R143, R10.reuse ;  /* 0x0000000a8f8f7220 */ /* 0x080fe20000400000 */
[----:B------:R-:W-:Y:S01]  /*e070*/  @!UP1 UIADD3 UR5, UR45, 0x1, URZ ;  /* 0x000000012d059890 */ /* 0x000fe2000fffe03f */
[-C--:B------:R-:W-:Y:S01]  /*e080*/  FMUL R130, R130, R10.reuse ;  /* 0x0000000a82827220 */ /* 0x080fe20000400000 */
[----:B------:R-:W-:Y:S01]  /*e090*/  @!UP0 ULOP3.LUT UR39, UR39, UR4, URZ, 0x3c, !UPT ;  /* 0x0000000427278292 */ /* 0x000fe2000f8e3c3f */
[-C--:B------:R-:W-:Y:S01]  /*e0a0*/  FMUL R131, R131, R10.reuse ;  /* 0x0000000a83837220 */ /* 0x080fe20000400000 */
[----:B------:R-:W-:Y:S01]  /*e0b0*/  @!UP1 UISETP.GT.U32.AND UP2, UPT, UR5, 0x1, UPT ;  /* 0x000000010500988c */ /* 0x000fe2000bf44070 */
[-C--:B------:R-:W-:Y:S01]  /*e0c0*/  FMUL R134, R134, R10.reuse ;  /* 0x0000000a86867220 */ /* 0x080fe20000400000 */
[----:B------:R-:W-:Y:S01]  /*e0d0*/  @!UP1 ULOP3.LUT UR45, UR45, 0x1, URZ, 0xc, !UPT ;  /* 0x000000012d2d9892 */ /* 0x000fe2000f8e0c3f */
[-C--:B------:R-:W-:Y:S01]  /*e0e0*/  FMUL R135, R135, R10.reuse ;  /* 0x0000000a87877220 */ /* 0x080fe20000400000 */
[----:B------:R-:W-:Y:S01]  /*e0f0*/  @!UP1 USEL UR4, URZ, 0x1, !UP2 ;  /* 0x000000013f049887 */ /* 0x000fe2000d000000 */
[-C--:B------:R-:W-:Y:S01]  /*e100*/  FMUL R122, R122, R10.reuse ;  /* 0x0000000a7a7a7220 */ /* 0x080fe20000400000 */
[-C--:B------:R-:W-:Y:S01]  /*e110*/  FMUL R123, R123, R10.reuse ;  /* 0x0000000a7b7b7220 */ /* 0x080fe20000400000 */
[-C--:B------:R-:W-:Y:S01]  /*e120*/  FMUL R27, R126, R10.reuse ;  /* 0x0000000a7e1b7220 */ /* 0x080fe20000400000 */
[----:B------:R-:W-:Y:S01]  /*e130*/  @!UP1 ULOP3.LUT UR39, UR39, UR4, URZ, 0x3c, !UPT ;  /* 0x0000000427279292 */ /* 0x000fe2000f8e3c3f */
[-C--:B------:R-:W-:Y:S01]  /*e140*/  FMUL R26, R127, R10.reuse ;  /* 0x0000000a7f1a7220 */ /* 0x080fe20000400000 */
[-C--:B------:R-:W-:Y:S01]  /*e150*/  FMUL R29, R114, R10.reuse ;  /* 0x0000000a721d7220 */ /* 0x080fe20000400000 */
[-C--:B------:R-:W-:Y:S01]  /*e160*/  FMUL R28, R115, R10.reuse ;  /* 0x0000000a731c7220 */ /* 0x080fe20000400000 */
[-C--:B------:R-:W-:Y:S01]  /*e170*/  FMUL R31, R118, R10.reuse ;  /* 0x0000000a761f7220 */ /* 0x080fe20000400000 */
[----:B------:R-:W-:Y:S01]  /*e180*/  FMUL R30, R119, R10 ;  /* 0x0000000a771e7220 */ /* 0x000fe20000400000 */
[----:B-1----:R-:W-:Y:S06]  /*e190*/  @!P1 BRA `(.L_x_63) ;  /* 0x0000003c00889947 */ /* 0x002fec0003800000 */
.L_x_137:
[----:B------:R-:W-:Y:S01]  /*e1a0*/  USHF.L.U32 UR42, UR42, 0x6, URZ ;  /* 0x000000062a2a7899 */ /* 0x000fe2000800063f */
[----:B------:R-:W-:Y:S04]  /*e1b0*/  BSSY B0, `(.L_x_64) ;  /* 0x000001a000007945 */ /* 0x000fe80003800000 */
[----:B------:R-:W-:Y:S07]  /*e1c0*/  @P0 BRA `(.L_x_65) ;  /* 0x0000000000600947 */ /* 0x000fee0003800000 */
[----:B------:R-:W2:Y:S01]  /*e1d0*/  LDC R4, c[0x0][0xa10] ;  /* 0x00028400ff047b82 */ /* 0x000ea20000000800 */
[----:B-1----:R-:W-:Y:S01]  /*e1e0*/  LOP3.LUT R0, R2, 0x60, RZ, 0xc0, !PT ;  /* 0x0000006002007812 */ /* 0x002fe200078ec0ff */
[----:B------:R-:W-:Y:S01]  /*e1f0*/  ULDC UR4, c[0x0][0x288] ;  /* 0x0000a20000047ab9 */ /* 0x000fe20000000800 */
[----:B------:R-:W-:Y:S02]  /*e200*/  SHF.R.U32.HI R3, RZ, 0x2, R2 ;  /* 0x00000002ff037819 */ /* 0x000fe40000011602 */
[----:B------:R-:W-:Y:S02]  /*e210*/  SHF.R.U32.HI R0, RZ, 0x5, R0 ;  /* 0x00000005ff007819 */ /* 0x000fe40000011600 */
[----:B------:R-:W-:Y:S01]  /*e220*/  IADD3 R5, RZ, -UR37, RZ ;  /* 0x80000025ff057c10 */ /* 0x000fe2000fffe0ff */
[----:B------:R-:W1:Y:S01]  /*e230*/  LDC.64 R6, c[0x0][0x688] ;  /* 0x0001a200ff067b82 */ /* 0x000e620000000a00 */
[----:B------:R-:W-:Y:S01]  /*e240*/  LOP3.LUT R3, R3, 0x7, RZ, 0xc0, !PT ;  /* 0x0000000703037812 */ /* 0x000fe200078ec0ff */
[----:B------:R-:W-:-:S05]  /*e250*/  IMAD.SHL.U32 R0, R0, 0x10, RZ ;  /* 0x0000001000007824 */ /* 0x000fca00078e00ff */
[----:B------:R-:W-:Y:S01]  /*e260*/  LOP3.LUT R3, R0, 0xfffffff0, R3, 0xe2, !PT ;  /* 0xfffffff000037812 */ /* 0x000fe200078ee203 */
[----:B--2---:R-:W-:-:S04]  /*e270*/  IMAD R5, R4, R5, UR38 ;  /* 0x0000002604057e24 */ /* 0x004fc8000f8e0205 */
[----:B-1----:R-:W-:Y:S01]  /*e280*/  IMAD R0, R5, R6, UR42 ;  /* 0x0000002a05007e24 */ /* 0x002fe2000f8e0206 */
[----:B------:R-:W-:-:S03]  /*e290*/  IADD3 R5, R3, UR42, RZ ;  /* 0x0000002a03057c10 */ /* 0x000fc6000fffe0ff */
[----:B------:R-:W-:Y:S01]  /*e2a0*/  IMAD R0, R7, UR44, R0 ;  /* 0x0000002c07007c24 */ /* 0x000fe2000f8e0200 */
[C---:B------:R-:W-:Y:S02]  /*e2b0*/  IADD3 R4, R5.reuse, 0x8, RZ ;  /* 0x0000000805047810 */ /* 0x040fe40007ffe0ff */
[----:B------:R-:W-:Y:S02]  /*e2c0*/  ISETP.GE.U32.AND P0, PT, R5, UR4, PT ;  /* 0x0000000405007c0c */ /* 0x000fe4000bf06070 */
[----:B------:R-:W-:Y:S02]  /*e2d0*/  IADD3 R3, P2, R3, R0, RZ ;  /* 0x0000000003037210 */ /* 0x000fe40007f5e0ff */
[----:B------:R-:W-:Y:S01]  /*e2e0*/  ISETP.GE.U32.AND P1, PT, R4, UR4, PT ;  /* 0x0000000404007c0c */ /* 0x000fe2000bf26070 */
[----:B------:R-:W-:Y:S01]  /*e2f0*/  ULDC.64 UR4, c[0x0][0x680] ;  /* 0x0001a00000047ab9 */ /* 0x000fe20000000a00 */
[----:B------:R-:W-:Y:S02]  /*e300*/  LEA.HI.X.SX32 R0, R0, RZ, 0x1, P2 ;  /* 0x000000ff00007211 */ /* 0x000fe400010f0eff */
[----:B------:R-:W-:-:S04]  /*e310*/  LEA R4, P2, R3, UR4, 0x2 ;  /* 0x0000000403047c11 */ /* 0x000fc8000f8410ff */
[----:B------:R-:W-:-:S05]  /*e320*/  LEA.HI.X R5, R3, UR5, R0, 0x2, P2 ;  /* 0x0000000503057c11 */ /* 0x000fca00090f1400 */
[----:B------:R2:W-:Y:S04]  /*e330*/  @!P0 STG.E desc[UR52][R4.64], R13 ;  /* 0x0000000d04008986 */ /* 0x0005e8000c101934 */
[----:B------:R2:W-:Y:S02]  /*e340*/  @!P1 STG.E desc[UR52][R4.64+0x20], R11 ;  /* 0x0000200b04009986 */ /* 0x0005e4000c101934 */
.L_x_65:
[----:B------:R-:W-:Y:S05]  /*e350*/  BSYNC B0 ;  /* 0x0000000000007941 */ /* 0x000fea0003800000 */
.L_x_64:
[----:B------:R-:W-:Y:S01]  /*e360*/  ULDC.64 UR4, c[0x0][0x730] ;  /* 0x0001cc0000047ab9 */ /* 0x000fe20000000a00 */
[-C--:B------:R-:W-:Y:S01]  /*e370*/  FMUL R33, R106, R10.reuse ;  /* 0x0000000a6a217220 */ /* 0x080fe20000400000 */
[----:B------:R-:W-:Y:S01]  /*e380*/  ISETP.NE.U32.AND P0, PT, RZ, UR4, PT ;  /* 0x00000004ff007c0c */ /* 0x000fe2000bf05070 */
[-C--:B------:R-:W-:Y:S01]  /*e390*/  FMUL R32, R107, R10.reuse ;  /* 0x0000000a6b207220 */ /* 0x080fe20000400000 */
[-C--:B------:R-:W-:Y:S01]  /*e3a0*/  FMUL R35, R110, R10.reuse ;  /* 0x0000000a6e237220 */ /* 0x080fe20000400000 */
[-C--:B------:R-:W-:Y:S01]  /*e3b0*/  FMUL R34, R111, R10.reuse ;  /* 0x0000000a6f227220 */ /* 0x080fe20000400000 */
[----:B------:R-:W-:Y:S01]  /*e3c0*/  ISETP.NE.AND.EX P0, PT, RZ, UR5, PT, P0 ;  /* 0x00000005ff007c0c */ /* 0x000fe2000bf05300 */
[-C--:B------:R-:W-:Y:S01]  /*e3d0*/  FMUL R37, R98, R10.reuse ;  /* 0x0000000a62257220 */ /* 0x080fe20000400000 */
[-C--:B------:R-:W-:Y:S01]  /*e3e0*/  FMUL R36, R99, R10.reuse ;  /* 0x0000000a63247220 */ /* 0x080fe20000400000 */
[-C--:B------:R-:W-:Y:S01]  /*e3f0*/  FMUL R39, R102, R10.reuse ;  /* 0x0000000a66277220 */ /* 0x080fe20000400000 */
[-C--:B------:R-:W-:Y:S01]  /*e400*/  FMUL R38, R103, R10.reuse ;  /* 0x0000000a67267220 */ /* 0x080fe20000400000 */
[-C--:B------:R-:W-:Y:S01]  /*e410*/  FMUL R41, R90, R10.reuse ;  /* 0x0000000a5a297220 */ /* 0x080fe20000400000 */
[-C--:B------:R-:W-:Y:S01]  /*e420*/  FMUL R40, R91, R10.reuse ;  /* 0x0000000a5b287220 */ /* 0x080fe20000400000 */
[-C--:B------:R-:W-:Y:S01]  /*e430*/  FMUL R43, R94, R10.reuse ;  /* 0x0000000a5e2b7220 */ /* 0x080fe20000400000 */
[----:B------:R-:W-:-:S05]  /*e440*/  FMUL R42, R95, R10 ;  /* 0x0000000a5f2a7220 */ /* 0x000fca0000400000 */
[----:B------:R-:W-:Y:S05]  /*e450*/  @P0 BRA `(.L_x_66) ;  /* 0x0000000000240947 */ /* 0x000fea0003800000 */
[----:B------:R-:W-:Y:S02]  /*e460*/  ULDC.64 UR4, c[0x0][0x728] ;  /* 0x0001ca0000047ab9 */ /* 0x000fe40000000a00 */
[----:B------:R-:W-:-:S04]  /*e470*/  ISETP.NE.U32.AND P0, PT, RZ, UR4, PT ;  /* 0x00000004ff007c0c */ /* 0x000fc8000bf05070 */
[----:B------:R-:W-:-:S13]  /*e480*/  ISETP.NE.AND.EX P0, PT, RZ, UR5, PT, P0 ;  /* 0x00000005ff007c0c */ /* 0x000fda000bf05300 */
[----:B------:R-:W-:Y:S05]  /*e490*/  @!P0 BRA `(.L_x_67) ;  /* 0x00000000000c8947 */ /* 0x000fea0003800000 */
[----:B--2---:R-:W2:Y:S02]  /*e4a0*/  LDC.64 R4, c[0x0][0x728] ;  /* 0x0001ca00ff047b82 */ /* 0x004ea40000000a00 */
[----:B--2---:R3:W5:Y:S01]  /*e4b0*/  LDG.E R16, desc[UR52][R4.64] ;  /* 0x0000003404107981 */ /* 0x004762000c1e1900 */
[----:B------:R-:W-:Y:S05]  /*e4c0*/  BRA `(.L_x_66) ;  /* 0x0000000000087947 */ /* 0x000fea0003800000 */
.L_x_67:
[----:B------:R-:W-:Y:S02]  /*e4d0*/  ULDC UR4, c[0x0][0x720] ;  /* 0x0001c80000047ab9 */ /* 0x000fe40000000800 */
[----:B------:R-:W-:-:S07]  /*e4e0*/  IMAD.U32 R16, RZ, RZ, UR4 ;  /* 0x00000004ff107e24 */ /* 0x000fce000f8e00ff */
.L_x_66:
[----:B-1----:R-:W-:-:S04]  /*e4f0*/  MOV R0, RZ ;  /* 0x000000ff00007202 */ /* 0x002fc80000000f00 */
[----:B------:R-:W-:-:S13]  /*e500*/  LOP3.LUT P0, RZ, R0, 0x9f, RZ, 0xc0, !PT ;  /* 0x0000009f00ff7812 */ /* 0x000fda000780c0ff */
[----:B------:R-:W-:Y:S05]  /*e510*/  @!P0 BRA `(.L_x_68) ;  /* 0x0000000000408947 */ /* 0x000fea0003800000 */
[----:B------:R-:W-:Y:S01]  /*e520*/  MOV R0, 0x0 ;  /* 0x0000000000007802 */ /* 0x000fe20000000f00 */
[----:B------:R-:W-:Y:S01]  /*e530*/  ULDC.64 UR4, c[0x4][0x70] ;  /* 0x01001c0000047ab9 */ /* 0x000fe20000000a00 */
[----:B------:R-:W-:Y:S01]  /*e540*/  ULDC.64 UR6, c[0x4][0x8] ;  /* 0x0100020000067ab9 */ /* 0x000fe20000000a00 */
[----:B--23--:R-:W-:Y:S01]  /*e550*/  MOV R4, UR4 ;  /* 0x0000000400047c02 */ /* 0x00cfe20008000f00 */
[----:B------:R1:W2:Y:S01]  /*e560*/  LDC.64 R14, c[0x4][R0] ;  /* 0x01000000000e7b82 */ /* 0x0002a20000000a00 */
[----:B------:R-:W-:Y:S01]  /*e570*/  MOV R5, UR5 ;  /* 0x0000000500057c02 */ /* 0x000fe20008000f00 */
[----:B------:R-:W-:Y:S01]  /*e580*/  ULDC.64 UR4, c[0x4][0x78] ;  /* 0x01001e0000047ab9 */ /* 0x000fe20000000a00 */
[----:B------:R-:W-:Y:S01]  /*e590*/  MOV R10, UR6 ;  /* 0x00000006000a7c02 */ /* 0x000fe20008000f00 */
[----:B------:R-:W-:Y:S01]  /*e5a0*/  IMAD.U32 R6, RZ, RZ, UR4 ;  /* 0x00000004ff067e24 */ /* 0x000fe2000f8e00ff */
[----:B------:R-:W-:Y:S01]  /*e5b0*/  MOV R7, UR5 ;  /* 0x0000000500077c02 */ /* 0x000fe20008000f00 */
[----:B------:R-:W-:Y:S01]  /*e5c0*/  IMAD.U32 R11, RZ, RZ, UR7 ;  /* 0x00000007ff0b7e24 */ /* 0x000fe2000f8e00ff */
[----:B------:R-:W-:Y:S01]  /*e5d0*/  MOV R8, 0x70 ;  /* 0x0000007000087802 */ /* 0x000fe20000000f00 */
[----:B------:R-:W-:Y:S01]  /*e5e0*/  IMAD.MOV.U32 R13, RZ, RZ, RZ ;  /* 0x000000ffff0d7224 */ /* 0x000fe200078e00ff */
[----:B-1----:R-:W-:-:S07]  /*e5f0*/  MOV R12, 0x1 ;  /* 0x00000001000c7802 */ /* 0x002fce0000000f00 */
[----:B------:R-:W-:-:S07]  /*e600*/  LEPC R20, `(.L_x_68) ;  /* 0x000000001014794e */ /* 0x000fce0000000000 */
[----:B--2--5:R-:W-:Y:S05]  /*e610*/  CALL.ABS.NOINC R14 ;  /* 0x000000000e007343 */ /* 0x024fea0003c00000 */
.L_x_68:
[----:B------:R-:W-:Y:S02]  /*e620*/  MOV R24, UR36 ;  /* 0x0000002400187c02 */ /* 0x000fe40008000f00 */
[----:B------:R-:W-:-:S05]  /*e630*/  MOV R3, UR49 ;  /* 0x0000003100037c02 */ /* 0x000fca0008000f00 */
[----:B------:R-:W-:-:S04]  /*e640*/  IMAD R24, R3, 0x1100, R24 ;  /* 0x0000110003187824 */ /* 0x000fc800078e0218 */
[----:B------:R-:W-:-:S05]  /*e650*/  VIADD R25, R24, 0x28f00 ;  /* 0x00028f0018197836 */ /* 0x000fca0000000000 */
        /* <DEDUP_REMOVED lines=9> */
[----:B------:R-:W-:Y:S01]  /*e6f0*/  IMAD.U32 R6, RZ, RZ, UR6 ;  /* 0x00000006ff067e24 */ /* 0x000fe2000f8e00ff */
[----:B------:R-:W-:Y:S01]  /*e700*/  MOV R7, UR7 ;  /* 0x0000000700077c02 */ /* 0x000fe20008000f00 */
[----:B------:R-:W-:Y:S01]  /*e710*/  IMAD.U32 R11, RZ, RZ, UR5 ;  /* 0x00000005ff0b7e24 */ /* 0x000fe2000f8e00ff */
[----:B------:R-:W-:Y:S01]  /*e720*/  MOV R10, UR4 ;  /* 0x00000004000a7c02 */ /* 0x000fe20008000f00 */
[----:B------:R-:W-:Y:S01]  /*e730*/  IMAD.MOV.U32 R13, RZ, RZ, RZ ;  /* 0x000000ffff0d7224 */ /* 0x000fe200078e00ff */
[----:B------:R-:W-:-:S02]  /*e740*/  MOV R8, 0x70 ;  /* 0x0000007000087802 */ /* 0x000fc40000000f00 */
[----:B-1----:R-:W-:-:S07]  /*e750*/  MOV R12, 0x1 ;  /* 0x00000001000c7802 */ /* 0x002fce0000000f00 */
[----:B------:R-:W-:-:S07]  /*e760*/  LEPC R20, `(.L_x_69) ;  /* 0x000000001014794e */ /* 0x000fce0000000000 */
[----:B--2--5:R-:W-:Y:S05]  /*e770*/  CALL.ABS.NOINC R14 ;  /* 0x000000000e007343 */ /* 0x024fea0003c00000 */
.L_x_69:
[C---:B------:R-:W-:Y:S01]  /*e780*/  SHF.L.U32 R0, R2.reuse, 0x3, RZ ;  /* 0x0000000302007819 */ /* 0x040fe200000006ff */
[----:B------:R-:W-:Y:S01]  /*e790*/  ULDC.64 UR4, c[0x0][0x730] ;  /* 0x0001cc0000047ab9 */ /* 0x000fe20000000a00 */
[----:B------:R-:W-:Y:S02]  /*e7a0*/  SHF.L.U32 R3, R2, 0x4, RZ ;  /* 0x0000000402037819 */ /* 0x000fe400000006ff */
[----:B------:R-:W-:Y:S02]  /*e7b0*/  LOP3.LUT R0, R0, 0x300, RZ, 0xc0, !PT ;  /* 0x0000030000007812 */ /* 0x000fe400078ec0ff */
[----:B------:R-:W-:Y:S01]  /*e7c0*/  ISETP.NE.U32.AND P0, PT, RZ, UR4, PT ;  /* 0x00000004ff007c0c */ /* 0x000fe2000bf05070 */
[----:B------:R-:W-:Y:S01]  /*e7d0*/  ULDC UR4, c[0x0][0x720] ;  /* 0x0001c80000047ab9 */ /* 0x000fe20000000800 */
[----:B------:R-:W-:Y:S02]  /*e7e0*/  LEA R23, R23, R0, 0x4 ;  /* 0x0000000017177211 */ /* 0x000fe400078e20ff */
[----:B------:R-:W-:-:S02]  /*e7f0*/  LOP3.LUT R0, R2, 0x7f, RZ, 0xc0, !PT ;  /* 0x0000007f02007812 */ /* 0x000fc400078ec0ff */
[----:B--23--:R-:W-:Y:S02]  /*e800*/  SHF.R.U32.HI R5, RZ, 0x1, R2 ;  /* 0x00000001ff057819 */ /* 0x00cfe40000011602 */
[----:B------:R-:W-:Y:S02]  /*e810*/  LOP3.LUT R4, R3, 0x40, RZ, 0xc0, !PT ;  /* 0x0000004003047812 */ /* 0x000fe400078ec0ff */
[----:B------:R-:W-:Y:S02]  /*e820*/  ISETP.NE.AND.EX P0, PT, RZ, UR5, PT, P0 ;  /* 0x00000005ff007c0c */ /* 0x000fe4000bf05300 */
[----:B------:R-:W-:Y:S02]  /*e830*/  IADD3 R0, R0, 0x1f, RZ ;  /* 0x0000001f00007810 */ /* 0x000fe40007ffe0ff */
[----:B------:R-:W-:Y:S01]  /*e840*/  LOP3.LUT R4, R4, 0x8, R5, 0xf8, !PT ;  /* 0x0000000804047812 */ /* 0x000fe200078ef805 */
[----:B------:R-:W-:Y:S01]  /*e850*/  IMAD.SHL.U32 R5, R2, 0x2, RZ ;  /* 0x0000000202057824 */ /* 0x000fe200078e00ff */
[----:B-----5:R-:W-:-:S02]  /*e860*/  FSEL R44, R16, UR4, !P0 ;  /* 0x00000004102c7c08 */ /* 0x020fc4000c000000 */
[----:B------:R-:W-:Y:S02]  /*e870*/  ISETP.GT.U32.AND P0, PT, R0, 0x3e, PT ;  /* 0x0000003e0000780c */ /* 0x000fe40003f04070 */
[----:B------:R-:W-:Y:S01]  /*e880*/  LOP3.LUT R5, R4, 0x8, R5, 0x78, !PT ;  /* 0x0000000804057812 */ /* 0x000fe200078e7805 */
[-C--:B------:R-:W-:Y:S01]  /*e890*/  FMUL R6, R140, R44.reuse ;  /* 0x0000002c8c067220 */ /* 0x080fe20000400000 */
[----:B------:R-:W-:Y:S01]  /*e8a0*/  LOP3.LUT R4, R3, 0x80, RZ, 0xc0, !PT ;  /* 0x0000008003047812 */ /* 0x000fe200078ec0ff */
[-C--:B------:R-:W-:Y:S01]  /*e8b0*/  FMUL R7, R141, R44.reuse ;  /* 0x0000002c8d077220 */ /* 0x080fe20000400000 */
[-C--:B------:R-:W-:Y:S01]  /*e8c0*/  FMUL R3, R137, R44.reuse ;  /* 0x0000002c89037220 */ /* 0x080fe20000400000 */
[-C--:B------:R-:W-:Y:S01]  /*e8d0*/  FMUL R0, R139, R44.reuse ;  /* 0x0000002c8b007220 */ /* 0x080fe20000400000 */
[----:B------:R-:W-:Y:S01]  /*e8e0*/  IADD3 R23, R5, R23, R4 ;  /* 0x0000001705177210 */ /* 0x000fe20007ffe004 */
[-C--:B------:R-:W-:Y:S01]  /*e8f0*/  FMUL R4, R136, R44.reuse ;  /* 0x0000002c88047220 */ /* 0x080fe20000400000 */
[-C--:B------:R-:W-:Y:S01]  /*e900*/  FMUL R5, R138, R44.reuse ;  /* 0x0000002c8a057220 */ /* 0x080fe20000400000 */
[-C--:B------:R-:W-:Y:S01]  /*e910*/  FMUL R8, R142, R44.reuse ;  /* 0x0000002c8e087220 */ /* 0x080fe20000400000 */
[----:B------:R-:W-:Y:S01]  /*e920*/  FMUL R9, R143, R44 ;  /* 0x0000002c8f097220 */ /* 0x000fe20000400000 */
[----:B------:R-:W-:Y:S01]  /*e930*/  F2FP.BF16.F32.PACK_AB R6, R7, R6 ;  /* 0x000000060706723e */ /* 0x000fe200000010ff */
[----:B------:R-:W-:-:S02]  /*e940*/  IMAD R25, R23, 0x2, R25 ;  /* 0x0000000217197824 */ /* 0x000fc400078e0219 */
        /* <DEDUP_REMOVED lines=51> */
[----:B------:R-:W-:Y:S01]  /*ec80*/  LEA R23, R23, R24, 0x1 ;  /* 0x0000001817177211 */ /* 0x000fe200078e08ff */
[----:B------:R-:W-:Y:S06]  /*ec90*/  @P0 BRA `(.L_x_70) ;  /* 0x0000000000040947 */ /* 0x000fec0003800000 */
[----:B------:R-:W-:-:S04]  /*eca0*/  DEPBAR.LE SB0, 0x1 ;  /* 0x000080400000791a */ /* 0x000fc80000000000 */
.L_x_70:
[----:B------:R-:W-:Y:S05]  /*ecb0*/  WARPSYNC.ALL ;  /* 0x0000000000007948 */ /* 0x000fea0003800000 */
[----:B------:R-:W-:Y:S01]  /*ecc0*/  BAR.SYNC.DEFER_BLOCKING 0x1, 0x80 ;  /* 0x0042000000007b1d */ /* 0x000fe20000010000 */
[----:B------:R-:W-:Y:S02]  /*ecd0*/  F2FP.BF16.F32.PACK_AB R8, R10, R11 ;  /* 0x0000000b0a08723e */ /* 0x000fe400000010ff */
[----:B------:R-:W-:Y:S02]  /*ece0*/  F2FP.BF16.F32.PACK_AB R9, R12, R13 ;  /* 0x0000000d0c09723e */ /* 0x000fe400000010ff */
[----:B------:R-:W-:Y:S01]  /*ecf0*/  F2FP.BF16.F32.PACK_AB R10, R133, R132 ;  /* 0x00000084850a723e */ /* 0x000fe200000010ff */
[----:B------:R-:W-:Y:S01]  /*ed00*/  BSSY B0, `(.L_x_71) ;  /* 0x0000016000007945 */ /* 0x000fe20003800000 */
[----:B------:R-:W-:Y:S01]  /*ed10*/  F2FP.BF16.F32.PACK_AB R11, R14, R15 ;  /* 0x0000000f0e0b723e */ /* 0x000fe200000010ff */
[----:B------:R1:W-:Y:S01]  /*ed20*/  STSM.16.M88.4 [R23+0x28f00], R4 ;  /* 0x028f000417007844 */ /* 0x0003e20000000200 */
[----:B------:R-:W-:Y:S01]  /*ed30*/  @!PT LDS RZ, [RZ] ;  /* 0x00000000fffff984 */ /* 0x000fe20000000800 */
[----:B------:R-:W-:Y:S01]  /*ed40*/  @!PT LDS RZ, [RZ] ;  /* 0x00000000fffff984 */ /* 0x000fe20000000800 */
[----:B------:R-:W-:Y:S01]  /*ed50*/  @!PT LDS RZ, [RZ] ;  /* 0x00000000fffff984 */ /* 0x000fe20000000800 */
[----:B------:R-:W-:Y:S01]  /*ed60*/  @!PT LDS RZ, [RZ] ;  /* 0x00000000fffff984 */ /* 0x000fe20000000800 */
[----:B------:R2:W-:Y:S06]  /*ed70*/  MEMBAR.ALL.CTA ;  /* 0x0000000000007992 */ /* 0x0005ec0000008000 */
[----:B--2---:R-:W2:Y:S02]  /*ed80*/  FENCE.VIEW.ASYNC.S ;  /* 0x00000000000073c6 */ /* 0x004ea40000000000 */
[----:B--2---:R-:W-:Y:S06]  /*ed90*/  BAR.SYNC.DEFER_BLOCKING 0x1, 0x80 ;  /* 0x0042000000007b1d */ /* 0x004fec0000010000 */
[----:B------:R-:W-:Y:S05]  /*eda0*/  @P0 BRA `(.L_x_72) ;  /* 0x00000000002c0947 */ /* 0x000fea0003800000 */
[----:B------:R-:W-:Y:S01]  /*edb0*/  R2UR UR40, R24 ;  /* 0x00000000182872ca */ /* 0x000fe200000e0000 */
[----:B------:R-:W-:Y:S02]  /*edc0*/  UIADD3 UR43, -UR37, URZ, URZ ;  /* 0x0000003f252b7290 */ /* 0x000fe4000fffe13f */
[----:B------:R-:W-:Y:S01]  /*edd0*/  UIADD3 UR6, UP0, UR50, 0x670, URZ ;  /* 0x0000067032067890 */ /* 0x000fe2000ff1e03f */
[----:B------:R-:W-:Y:S01]  /*ede0*/  ULDC UR4, c[0x0][0xa10] ;  /* 0x0002840000047ab9 */ /* 0x000fe20000000800 */
[----:B------:R-:W-:Y:S01]  /*edf0*/  UMOV UR41, URZ ;  /* 0x0000003f00297c82 */ /* 0x000fe20008000000 */
[----:B------:R-:W-:Y:S02]  /*ee00*/  UIMAD UR43, UR4, UR43, UR38 ;  /* 0x0000002b042b72a4 */ /* 0x000fe4000f8e0226 */
[----:B------:R-:W-:-:S05]  /*ee10*/  UIADD3.X UR7, URZ, UR51, URZ, UP0, !UPT ;  /* 0x000000333f077290 */ /* 0x000fca00087fe43f */
[----:B------:R-:W-:-:S09]  /*ee20*/  UIADD3 UR40, UR40, 0x28f00, URZ ;  /* 0x00028f0028287890 */ /* 0x000fd2000fffe03f */
[----:B------:R2:W-:Y:S01]  /*ee30*/  UTMASTG.4D [UR40], [UR6] ;  /* 0x00000028060073b5 */ /* 0x0005e20008018000 */
[----:B------:R0:W-:Y:S01]  /*ee40*/  UTMACMDFLUSH ;  /* 0x00000000000079b7 */ /* 0x0001e20000000000 */
[----:B--2---:R-:W-:-:S04]  /*ee50*/  DEPBAR.LE SB0, 0x1 ;  /* 0x000080400000791a */ /* 0x004fc80000000000 */
.L_x_72:
[----:B------:R-:W-:Y:S05]  /*ee60*/  BSYNC B0 ;  /* 0x0000000000007941 */ /* 0x000fea0003800000 */
.L_x_71:
        /* <DEDUP_REMOVED lines=12> */
[----:B---3--:R-:W3:Y:S02]  /*ef30*/  FENCE.VIEW.ASYNC.S ;  /* 0x00000000000073c6 */ /* 0x008ee40000000000 */
[----:B---3--:R-:W-:Y:S06]  /*ef40*/  BAR.SYNC.DEFER_BLOCKING 0x1, 0x80 ;  /* 0x0042000000007b1d */ /* 0x008fec0000010000 */
[----:B------:R-:W-:Y:S05]  /*ef50*/  @P0 BRA `(.L_x_74) ;  /* 0x00000000002c0947 */ /* 0x000fea0003800000 */
[----:B------:R-:W-:Y:S01]  /*ef60*/  R2UR UR40, R24 ;  /* 0x00000000182872ca */ /* 0x000fe200000e0000 */
[----:B------:R-:W-:Y:S02]  /*ef70*/  UIADD3 UR43, -UR37, URZ, URZ ;  /* 0x0000003f252b7290 */ /* 0x000fe4000fffe13f */
[----:B------:R-:W-:Y:S01]  /*ef80*/  UIADD3 UR6, UP0, UR50, 0x670, URZ ;  /* 0x0000067032067890 */ /* 0x000fe2000ff1e03f */
[----:B------:R-:W-:Y:S01]  /*ef90*/  ULDC UR4, c[0x0][0xa10] ;  /* 0x0002840000047ab9 */ /* 0x000fe20000000800 */
[----:B------:R-:W-:Y:S01]  /*efa0*/  UMOV UR41, 0x10 ;  /* 0x0000001000297882 */ /* 0x000fe20000000000 */
[----:B------:R-:W-:Y:S02]  /*efb0*/  UIMAD UR43, UR4, UR43, UR38 ;  /* 0x0000002b042b72a4 */ /* 0x000fe4000f8e0226 */
[----:B------:R-:W-:-:S05]  /*efc0*/  UIADD3.X UR7, URZ, UR51, URZ, UP0, !UPT ;  /* 0x000000333f077290 */ /* 0x000fca00087fe43f */
[----:B------:R-:W-:-:S09]  /*efd0*/  UIADD3 UR40, UR40, 0x29700, URZ ;  /* 0x0002970028287890 */ /* 0x000fd2000fffe03f */
[----:B------:R3:W-:Y:S01]  /*efe0*/  UTMASTG.4D [UR40], [UR6] ;  /* 0x00000028060073b5 */ /* 0x0007e20008018000 */
[----:B------:R0:W-:Y:S01]  /*eff0*/  UTMACMDFLUSH ;  /* 0x00000000000079b7 */ /* 0x0001e20000000000 */
[----:B---3--:R-:W-:-:S04]  /*f000*/  DEPBAR.LE SB0, 0x1 ;  /* 0x000080400000791a */ /* 0x008fc80000000000 */
.L_x_74:
[----:B------:R-:W-:Y:S05]  /*f010*/  BSYNC B0 ;  /* 0x0000000000007941 */ /* 0x000fea0003800000 */
.L_x_73:
[----:B------:R-:W-:Y:S01]  /*f020*/  BAR.SYNC.DEFER_BLOCKING 0x1, 0x80 ;  /* 0x0042000000007b1d */ /* 0x000fe20000010000 */
[----:B------:R-:W-:Y:S02]  /*f030*/  F2FP.BF16.F32.PACK_AB R112, R113, R112 ;  /* 0x000000707170723e */ /* 0x000fe400000010ff */
[----:B------:R-:W-:Y:S02]  /*f040*/  F2FP.BF16.F32.PACK_AB R113, R28, R29 ;  /* 0x0000001d1c71723e */ /* 0x000fe400000010ff */
[----:B------:R-:W-:Y:S01]  /*f050*/  F2FP.BF16.F32.PACK_AB R114, R117, R116 ;  /* 0x000000747572723e */ /* 0x000fe200000010ff */
[----:B------:R-:W-:Y:S01]  /*f060*/  BSSY B0, `(.L_x_75) ;  /* 0x0000018000007945 */ /* 0x000fe20003800000 */
[----:B------:R-:W-:Y:S01]  /*f070*/  F2FP.BF16.F32.PACK_AB R115, R30, R31 ;  /* 0x0000001f1e73723e */ /* 0x000fe200000010ff */
[----:B------:R3:W-:Y:S01]  /*f080*/  STSM.16.M88.4 [R25], R120 ;  /* 0x0000007819007844 */ /* 0x0007e20000000200 */
[----:B------:R-:W-:Y:S01]  /*f090*/  @!PT LDS RZ, [RZ] ;  /* 0x00000000fffff984 */ /* 0x000fe20000000800 */
[----:B------:R-:W-:Y:S01]  /*f0a0*/  @!PT LDS RZ, [RZ] ;  /* 0x00000000fffff984 */ /* 0x000fe20000000800 */
[----:B------:R-:W-:Y:S01]  /*f0b0*/  @!PT LDS RZ, [RZ] ;  /* 0x00000000fffff984 */ /* 0x000fe20000000800 */
[----:B------:R-:W-:Y:S01]  /*f0c0*/  @!PT LDS RZ, [RZ] ;  /* 0x00000000fffff984 */ /* 0x000fe20000000800 */
[----:B------:R4:W-:Y:S06]  /*f0d0*/  MEMBAR.ALL.CTA ;  /* 0x0000000000007992 */ /* 0x0009ec0000008000 */
[----:B----4-:R-:W4:Y:S02]  /*f0e0*/  FENCE.VIEW.ASYNC.S ;  /* 0x00000000000073c6 */ /* 0x010f240000000000 */
[----:B----4-:R-:W-:Y:S06]  /*f0f0*/  BAR.SYNC.DEFER_BLOCKING 0x1, 0x80 ;  /* 0x0042000000007b1d */ /* 0x010fec0000010000 */
[----:B------:R-:W-:Y:S05]  /*f100*/  @P0 BRA `(.L_x_76) ;  /* 0x0000000000340947 */ /* 0x000fea0003800000 */
[----:B------:R-:W-:Y:S01]  /*f110*/  R2UR UR8, R24 ;  /* 0x00000000180872ca */ /* 0x000fe200000e0000 */
[----:B------:R-:W-:Y:S02]  /*f120*/  UIADD3 UR11, -UR37, URZ, URZ ;  /* 0x0000003f250b7290 */ /* 0x000fe4000fffe13f */
[----:B------:R-:W-:Y:S01]  /*f130*/  UIADD3 UR6, UP0, UR50, 0x670, URZ ;  /* 0x0000067032067890 */ /* 0x000fe2000ff1e03f */
[----:B------:R-:W-:Y:S01]  /*f140*/  ULDC UR4, c[0x0][0xa10] ;  /* 0x0002840000047ab9 */ /* 0x000fe20000000800 */
[----:B------:R-:W-:Y:S01]  /*f150*/  UMOV UR9, 0x20 ;  /* 0x0000002000097882 */ /* 0x000fe20000000000 */
[----:B------:R-:W-:Y:S02]  /*f160*/  UIMAD UR11, UR4, UR11, UR38 ;  /* 0x0000000b040b72a4 */ /* 0x000fe4000f8e0226 */
[----:B------:R-:W-:Y:S01]  /*f170*/  UIADD3.X UR7, URZ, UR51, URZ, UP0, !UPT ;  /* 0x000000333f077290 */ /* 0x000fe200087fe43f */
[----:B------:R-:W-:Y:S01]  /*f180*/  UMOV UR10, UR42 ;  /* 0x0000002a000a7c82 */ /* 0x000fe20008000000 */
[----:B------:R-:W-:-:S03]  /*f190*/  UMOV UR12, UR44 ;  /* 0x0000002c000c7c82 */ /* 0x000fc60008000000 */
[----:B------:R-:W-:-:S09]  /*f1a0*/  UIADD3 UR8, UR8, 0x28f00, URZ ;  /* 0x00028f0008087890 */ /* 0x000fd2000fffe03f */
[----:B------:R4:W-:Y:S01]  /*f1b0*/  UTMASTG.4D [UR8], [UR6] ;  /* 0x00000008060073b5 */ /* 0x0009e20008018000 */
[----:B------:R0:W-:Y:S01]  /*f1c0*/  UTMACMDFLUSH ;  /* 0x00000000000079b7 */ /* 0x0001e20000000000 */
[----:B----4-:R-:W-:-:S04]  /*f1d0*/  DEPBAR.LE SB0, 0x1 ;  /* 0x000080400000791a */ /* 0x010fc80000000000 */
.L_x_76:
[----:B------:R-:W-:Y:S05]  /*f1e0*/  BSYNC B0 ;  /* 0x0000000000007941 */ /* 0x000fea0003800000 */
.L_x_75:
        /* <DEDUP_REMOVED lines=12> */
[----:B-----5:R-:W5:Y:S02]  /*f2b0*/  FENCE.VIEW.ASYNC.S ;  /* 0x00000000000073c6 */ /* 0x020f640000000000 */
[----:B-----5:R-:W-:Y:S06]  /*f2c0*/  BAR.SYNC.DEFER_BLOCKING 0x1, 0x80 ;  /* 0x0042000000007b1d */ /* 0x020fec0000010000 */
        /* <DEDUP_REMOVED lines=13> */
[----:B-1----:R-:W-:-:S04]  /*f3a0*/  DEPBAR.LE SB0, 0x1 ;  /* 0x000080400000791a */ /* 0x002fc80000000000 */
.L_x_78:
[----:B------:R-:W-:Y:S05]  /*f3b0*/  BSYNC B0 ;  /* 0x0000000000007941 */ /* 0x000fea0003800000 */
.L_x_77:
        /* <DEDUP_REMOVED lines=28> */
.L_x_80:
[----:B------:R-:W-:Y:S05]  /*f580*/  BSYNC B0 ;  /* 0x0000000000007941 */ /* 0x000fea0003800000 */
.L_x_79:
        /* <DEDUP_REMOVED lines=28> */
.L_x_82:
[----:B------:R-:W-:Y:S05]  /*f750*/  BSYNC B0 ;  /* 0x0000000000007941 */ /* 0x000fea0003800000 */
.L_x_81:
[----:B------:R-:W-:Y:S06]  /*f760*/  BAR.SYNC.DEFER_BLOCKING 0x1, 0x80 ;  /* 0x0042000000007b1d */ /* 0x000fec0000010000 */
[----:B------:R-:W-:Y:S01]  /*f770*/  BSSY B0, `(.L_x_83) ;  /* 0x0000016000007945 */ /* 0x000fe20003800000 */
        /* <DEDUP_REMOVED lines=19> */
[----:B------:R1:W-:Y:S02]  /*f8b0*/  UTMASTG.4D [UR8], [UR6] ;  /* 0x00000008060073b5 */ /* 0x0003e40008018000 */
[----:B-1----:R0:W-:Y:S02]  /*f8c0*/  UTMACMDFLUSH ;  /* 0x00000000000079b7 */ /* 0x0021e40000000000 */
.L_x_84:
[----:B------:R-:W-:Y:S05]  /*f8d0*/  BSYNC B0 ;  /* 0x0000000000007941 */ /* 0x000fea0003800000 */
.L_x_83:
[----:B------:R-:W-:Y:S01]  /*f8e0*/  ULEA UR4, UR49, 0xfffffff8, 0x3 ;  /* 0xfffffff831047891 */ /* 0x000fe2000f8e183f */
[----:B------:R-:W-:-:S04]  /*f8f0*/  DEPBAR.LE SB0, 0x0 ;  /* 0x000080000000791a */ /* 0x000fc80000000000 */
[----:B------:R-:W-:Y:S01]  /*f900*/  ULOP3.LUT UR4, UR4, 0x8, URZ, 0xc0, !UPT ;  /* 0x0000000804047892 */ /* 0x000fe2000f8ec03f */
[----:B------:R-:W-:-:S03]  /*f910*/  LOP3.LUT R19, R19, 0x1, RZ, 0x3c, !PT ;  /* 0x0000000113137812 */ /* 0x000fc600078e3cff */
[----:B------:R-:W-:-:S06]  /*f920*/  ULOP3.LUT UR4, UR4, 0x18, URZ, 0x3c, !UPT ;  /* 0x0000001804047892 */ /* 0x000fcc000f8e3c3f */
[----:B------:R-:W-:Y:S01]  /*f930*/  MOV R0, UR4 ;  /* 0x0000000400007c02 */ /* 0x000fe20008000f00 */
[----:B------:R-:W-:Y:S02]  /*f940*/  ULDC UR4, c[0x0][0xc] ;  /* 0x0000030000047ab9 */ /* 0x000fe40000000800 */
[----:B------:R-:W-:Y:S01]  /*f950*/  VIADD R17, R17, UR4 ;  /* 0x0000000411117c36 */ /* 0x000fe20008000000 */
[----:B------:R-:W-:Y:S01]  /*f960*/  ULDC UR4, c[0x0][0xa00] ;  /* 0x0002800000047ab9 */ /* 0x000fe20000000800 */
[----:B------:R1:W-:Y:S03]  /*f970*/  SYNCS.ARRIVE.TRANS64.A1T0 RZ, [R0+UR36+0x2c290], RZ ;  /* 0x02c290ff00ff79a7 */ /* 0x0003e60008100024 */
[----:B------:R-:W-:-:S13]  /*f980*/  ISETP.GE.AND P0, PT, R17, UR4, PT ;  /* 0x0000000411007c0c */ /* 0x000fda000bf06270 */
[----:B-1----:R-:W-:Y:S05]  /*f990*/  @!P0 BRA `(.L_x_85) ;  /* 0xffffff1000d08947 */ /* 0x002fea000383ffff */
[----:B------:R-:W-:Y:S05]  /*f9a0*/  EXIT ;  /* 0x000000000000794d */ /* 0x000fea0003800000 */
.L_x_6:
[----:B------:R-:W-:-:S08]  /*f9b0*/  NOP ;  /* 0x0000000000007918 */ /* 0x000fd00000000000 */
[----:B------:R-:W2:-:S00]  /*f9c0*/  USETMAXREG.DEALLOC.CTAPOOL 0x18 ;  /* 0x00000018000079c8 */ /* 0x000e8000080e0500 */
[----:B------:R-:W-:-:S13]  /*f9d0*/  PLOP3.LUT P3, PT, PT, PT, UP0, 0x80, 0x0 ;  /* 0x000000000000781c */ /* 0x000fda0003f6f008 */
[----:B--2---:R-:W-:Y:S05]  /*f9e0*/  @!P3 BRA `(.L_x_86) ;  /* 0x0000000c0034b947 */ /* 0x004fea0003800000 */
[----:B------:R-:W-:-:S13]  /*f9f0*/  PLOP3.LUT P2, PT, PT, PT, UP1, 0x80, 0x0 ;  /* 0x000000000000781c */ /* 0x000fda0003f4f018 */
[----:B-1----:R-:W-:Y:S05]  /*fa00*/  @P2 EXIT ;  /* 0x000000000000294d */ /* 0x002fea0003800000 */
[----:B------:R-:W-:Y:S02]  /*fa10*/  ULDC UR4, c[0x0][0xa00] ;  /* 0x0002800000047ab9 */ /* 0x000fe40000000800 */
[----:B------:R-:W-:-:S13]  /*fa20*/  ISETP.GE.AND P2, PT, R17, UR4, PT ;  /* 0x0000000411007c0c */ /* 0x000fda000bf46270 */
[----:B------:R-:W-:Y:S05]  /*fa30*/  @P2 EXIT ;  /* 0x000000000000294d */ /* 0x000fea0003800000 */
[----:B------:R-:W-:Y:S01]  /*fa40*/  LOP3.LUT P2, RZ, R2, 0x1f, RZ, 0xc0, !PT ;  /* 0x0000001f02ff7812 */ /* 0x000fe2000784c0ff */
[----:B------:R-:W-:Y:S01]  /*fa50*/  BSSY B0, `(.L_x_87) ;  /* 0x00000c5000007945 */ /* 0x000fe20003800000 */
[----:B------:R-:W-:Y:S01]  /*fa60*/  MOV R4, 0x1 ;  /* 0x0000000100047802 */ /* 0x000fe20000000f00 */
[----:B------:R-:W-:Y:S01]  /*fa70*/  IMAD.MOV.U32 R5, RZ, RZ, 0x1 ;  /* 0x00000001ff057424 */ /* 0x000fe200078e00ff */
[----:B------:R-:W-:Y:S01]  /*fa80*/  PLOP3.LUT P0, PT, P2, P0, PT, 0x2a, 0x0 ;  /* 0x000000000000781c */ /* 0x000fe20001700572 */
[----:B------:R-:W-:Y:S01]  /*fa90*/  ULOP3.LUT UR24, UR47, 0x2, URZ, 0xfc, !UPT ;  /* 0x000000022f187892 */ /* 0x000fe2000f8efc3f */
[----:B------:R-:W-:Y:S01]  /*faa0*/  MOV R0, RZ ;  /* 0x000000ff00007202 */ /* 0x000fe20000000f00 */
[----:B------:R-:W-:Y:S01]  /*fab0*/  ULDC UR25, c[0x0][0xc] ;  /* 0x0000030000197ab9 */ /* 0x000fe20000000800 */
[----:B------:R-:W-:Y:S01]  /*fac0*/  ULDC.64 UR22, c[0x0][0x198] ;  /* 0x0000660000167ab9 */ /* 0x000fe20000000a00 */
[----:B------:R-:W-:-:S08]  /*fad0*/  ULDC UR26, c[0x0][0xa00] ;  /* 0x00028000001a7ab9 */ /* 0x000fd00000000800 */
.L_x_102:
[----:B------:R-:W1:Y:S01]  /*fae0*/  LDC R6, c[0x0][0xa04] ;  /* 0x00028100ff067b82 */ /* 0x000e620000000800 */
[----:B------:R-:W-:Y:S01]  /*faf0*/  MOV R7, R17 ;  /* 0x0000001100077202 */ /* 0x000fe20000000f00 */
[----:B------:R-:W-:-:S06]  /*fb00*/  UMOV UR4, 0xffffffff ;  /* 0xffffffff00047882 */ /* 0x000fcc0000000000 */
[----:B------:R-:W2:Y:S08]  /*fb10*/  LDC R10, c[0x0][0xa10] ;  /* 0x00028400ff0a7b82 */ /* 0x000eb00000000800 */
[----:B------:R-:W3:Y:S01]  /*fb20*/  LDC R13, c[0x0][0xa1c] ;  /* 0x00028700ff0d7b82 */ /* 0x000ee20000000800 */
[----:B-1----:R-:W-:Y:S02]  /*fb30*/  ISETP.NE.AND P2, PT, R6, 0x1, PT ;  /* 0x000000010600780c */ /* 0x002fe40003f45270 */
[----:B--2---:R-:W-:-:S11]  /*fb40*/  ISETP.NE.AND P3, PT, R10, 0x1, PT ;  /* 0x000000010a00780c */ /* 0x004fd60003f65270 */
[----:B------:R-:W1:Y:S01]  /*fb50*/  @P2 LDC.64 R8, c[0x0][0xa08] ;  /* 0x00028200ff082b82 */ /* 0x000e620000000a00 */
[----:B---3--:R-:W-:-:S07]  /*fb60*/  ISETP.NE.AND P4, PT, R13, 0x1, PT ;  /* 0x000000010d00780c */ /* 0x008fce0003f85270 */
[----:B------:R-:W2:Y:S08]  /*fb70*/  @P3 LDC R12, c[0x0][0xa14] ;  /* 0x00028500ff0c3b82 */ /* 0x000eb00000000800 */
[----:B------:R-:W3:Y:S08]  /*fb80*/  @P3 LDC R11, c[0x0][0xa18] ;  /* 0x00028600ff0b3b82 */ /* 0x000ef00000000800 */
[----:B------:R-:W4:Y:S01]  /*fb90*/  @P4 LDC.64 R2, c[0x0][0xa20] ;  /* 0x00028800ff024b82 */ /* 0x000f220000000a00 */
[----:B-1----:R-:W-:-:S05]  /*fba0*/  @P2 IMAD.HI.U32 R8, R17, R8, RZ ;  /* 0x0000000811082227 */ /* 0x002fca00078e00ff */
[----:B------:R-:W-:-:S04]  /*fbb0*/  @P2 SHF.R.U32.HI R7, RZ, R9, R8 ;  /* 0x00000009ff072219 */ /* 0x000fc80000011608 */
[----:B------:R-:W-:Y:S01]  /*fbc0*/  MOV R9, R7 ;  /* 0x0000000700097202 */ /* 0x000fe20000000f00 */
[----:B--2---:R-:W-:-:S05]  /*fbd0*/  @P3 IMAD.HI.U32 R8, R7, R12, RZ ;  /* 0x0000000c07083227 */ /* 0x004fca00078e00ff */
[----:B---3--:R-:W-:-:S05]  /*fbe0*/  @P3 SHF.R.U32.HI R9, RZ, R11, R8 ;  /* 0x0000000bff093219 */ /* 0x008fca0000011608 */
[----:B----4-:R-:W-:-:S04]  /*fbf0*/  @P4 IMAD.HI.U32 R8, R9, R2, RZ ;  /* 0x0000000209084227 */ /* 0x010fc800078e00ff */
[----:B------:R-:W-:Y:S01]  /*fc00*/  IMAD.MOV.U32 R2, RZ, RZ, R9 ;  /* 0x000000ffff027224 */ /* 0x000fe200078e0009 */
[----:B------:R-:W-:Y:S02]  /*fc10*/  @P4 SHF.R.U32.HI R2, RZ, R3, R8 ;  /* 0x00000003ff024219 */ /* 0x000fe40000011608 */
[----:B------:R-:W-:Y:S02]  /*fc20*/  IADD3 R3, -R9, RZ, RZ ;  /* 0x000000ff09037210 */ /* 0x000fe40007ffe1ff */
[----:B------:R-:W-:-:S03]  /*fc30*/  IADD3 R2, -R2, RZ, RZ ;  /* 0x000000ff02027210 */ /* 0x000fc60007ffe1ff */
[----:B------:R-:W-:Y:S02]  /*fc40*/  IMAD R10, R10, R3, R7 ;  /* 0x000000030a0a7224 */ /* 0x000fe400078e0207 */
[----:B------:R-:W-:Y:S01]  /*fc50*/  IMAD R2, R13, R2, R9 ;  /* 0x000000020d027224 */ /* 0x000fe200078e0209 */
[----:B------:R-:W-:Y:S06]  /*fc60*/  BRA.DIV UR4, `(.L_x_88) ;  /* 0x0000002204ec7947 */ /* 0x000fec000b800000 */
[----:B------:R-:W-:-:S13]  /*fc70*/  ELECT P6, URZ, PT ;  /* 0x00000000003f782f */ /* 0x000fda00038c0000 */
.L_x_140:
[----:B------:R-:W-:Y:S01]  /*fc80*/  IMAD.MOV R3, RZ, RZ, -R7 ;  /* 0x000000ffff037224 */ /* 0x000fe200078e0a07 */
[----:B------:R-:W-:Y:S03]  /*fc90*/  BSSY B1, `(.L_x_89) ;  /* 0x0000049000017945 */ /* 0x000fe60003800000 */
[----:B------:R-:W-:Y:S01]  /*fca0*/  IMAD R3, R6, R3, R17 ;  /* 0x0000000306037224 */ /* 0x000fe200078e0211 */
[----:B------:R-:W-:-:S04]  /*fcb0*/  MOV R6, RZ ;  /* 0x000000ff00067202 */ /* 0x000fc80000000f00 */
[----:B------:R-:W-:Y:S01]  /*fcc0*/  SHF.L.U32 R3, R3, 0x7, RZ ;  /* 0x0000000703037819 */ /* 0x000fe200000006ff */
[----:B------:R-:W-:Y:S06]  /*fcd0*/  @!P6 BRA `(.L_x_90) ;  /* 0x000000040010e947 */ /* 0x000fec0003800000 */
[----:B------:R-:W1:Y:S01]  /*fce0*/  S2R R7, SR_CgaCtaId ;  /* 0x0000000000077919 */ /* 0x000e620000008800 */
[----:B------:R-:W-:-:S04]  /*fcf0*/  MOV R6, 0x400 ;  /* 0x0000040000067802 */ /* 0x000fc80000000f00 */
[----:B-1----:R-:W-:Y:S02]  /*fd00*/  LEA R9, R7, R6, 0x18 ;  /* 0x0000000607097211 */ /* 0x002fe400078ec0ff */
[----:B------:R-:W-:-:S03]  /*fd10*/  SHF.L.U32 R6, R5, 0x1f, RZ ;  /* 0x0000001f05067819 */ /* 0x000fc600000006ff */
[----:B------:R-:W-:-:S04]  /*fd20*/  IMAD R7, R0, 0x8, R9 ;  /* 0x0000000800077824 */ /* 0x000fc800078e0209 */
[----:B------:R-:W1:Y:S02]  /*fd30*/  SYNCS.PHASECHK.TRANS64.TRYWAIT P2, [R7+URZ+0x2c260], R6 ;  /* 0x02c26006070075a7 */ /* 0x000e64000804017f */
[----:B-1----:R-:W-:Y:S05]  /*fd40*/  @!P2 BRA `(.L_x_91) ;  /* 0x0000002000d4a947 */ /* 0x002fea0003800000 */
.L_x_141:
[----:B------:R-:W-:Y:S01]  /*fd50*/  UPRMT UR4, UR24, 0x9910, URZ ;  /* 0x0000991018047896 */ /* 0x000fe2000800003f */
[----:B-1----:R-:W-:-:S03]  /*fd60*/  @P1 MOV R6, 0x3800 ;  /* 0x0000380000061802 */ /* 0x002fc60000000f00 */
[----:B------:R-:W-:Y:S01]  /*fd70*/  UISETP.NE.AND UP0, UPT, UR4, 0x2, UPT ;  /* 0x000000020400788c */ /* 0x000fe2000bf05270 */
[----:B------:R1:W-:Y:S05]  /*fd80*/  @P1 SYNCS.ARRIVE.TRANS64 RZ, [R7+URZ+0x2c250], R6 ;  /* 0x02c2500607ff19a7 */ /* 0x0003ea000800003f */
[----:B------:R-:W-:-:S13]  /*fd90*/  PLOP3.LUT P2, PT, PT, PT, UP0, 0x80, 0x0 ;  /* 0x000000000000781c */ /* 0x000fda0003f4f008 */
[----:B-1----:R-:W-:Y:S05]  /*fda0*/  @P2 BRA `(.L_x_92) ;  /* 0x0000000000042947 */ /* 0x002fea0003800000 */
[----:B------:R-:W-:Y:S01]  /*fdb0*/  BPT.TRAP 0x1 ;  /* 0x000000040000795c */ /* 0x000fe20000300000 */
.L_x_92:
[----:B------:R-:W-:Y:S05]  /*fdc0*/  @P0 BRA `(.L_x_93) ;  /* 0x0000000000040947 */ /* 0x000fea0003800000 */
[----:B------:R-:W-:Y:S01]  /*fdd0*/  BPT.TRAP 0x1 ;  /* 0x000000040000795c */ /* 0x000fe20000300000 */
.L_x_93:
[----:B------:R-:W-:Y:S01]  /*fde0*/  R2UR UR5, R9 ;  /* 0x00000000090572ca */ /* 0x000fe200000e0000 */
[----:B------:R-:W-:Y:S01]  /*fdf0*/  UIADD3 UR4, UP0, UR22, 0xf0, URZ ;  /* 0x000000f016047890 */ /* 0x000fe2000ff1e03f */
[----:B------:R-:W-:Y:S01]  /*fe00*/  R2UR UR14, R0 ;  /* 0x00000000000e72ca */ /* 0x000fe200000e0000 */
[----:B------:R-:W-:Y:S01]  /*fe10*/  UMOV UR10, URZ ;  /* 0x0000003f000a7c82 */ /* 0x000fe20008000000 */
[----:B------:R-:W-:Y:S01]  /*fe20*/  R2UR UR9, R7 ;  /* 0x00000000070972ca */ /* 0x000fe200000e0000 */
[----:B------:R-:W-:Y:S01]  /*fe30*/  UMOV UR6, 0x0 ;  /* 0x0000000000067882 */ /* 0x000fe20000000000 */
[----:B------:R-:W-:Y:S01]  /*fe40*/  R2UR UR11, R3 ;  /* 0x00000000030b72ca */ /* 0x000fe200000e0000 */
[----:B------:R-:W-:Y:S01]  /*fe50*/  UMOV UR7, 0x10000000 ;  /* 0x1000000000077882 */ /* 0x000fe20000000000 */
[----:B------:R-:W-:Y:S01]  /*fe60*/  R2UR UR12, R10 ;  /* 0x000000000a0c72ca */ /* 0x000fe200000e0000 */
[----:B------:R-:W-:Y:S01]  /*fe70*/  UMOV UR16, 0x10 ;  /* 0x0000001000107882 */ /* 0x000fe20000000000 */
[----:B------:R-:W-:Y:S01]  /*fe80*/  R2UR UR13, R2 ;  /* 0x00000000020d72ca */ /* 0x000fe200000e0000 */
[----:B------:R-:W-:Y:S01]  /*fe90*/  UMOV UR18, 0x20 ;  /* 0x0000002000127882 */ /* 0x000fe20000000000 */
[----:B------:R-:W-:Y:S01]  /*fea0*/  UMOV UR20, 0x30 ;  /* 0x0000003000147882 */ /* 0x000fe20000000000 */
[----:B------:R-:W-:Y:S01]  /*feb0*/  UMOV UR21, 0x40 ;  /* 0x0000004000157882 */ /* 0x000fe20000000000 */
[----:B------:R-:W-:Y:S01]  /*fec0*/  IADD3 R0, R0, 0x1, RZ ;  /* 0x0000000100007810 */ /* 0x000fe20007ffe0ff */
[----:B------:R-:W-:-:S02]  /*fed0*/  UIMAD UR14, UR14, 0x3800, UR5 ;  /* 0x000038000e0e78a4 */ /* 0x000fc4000f8e0205 */
[----:B------:R-:W-:Y:S01]  /*fee0*/  UIADD3 UR9, UR9, 0x2c250, URZ ;  /* 0x0002c25009097890 */ /* 0x000fe2000fffe03f */
[C---:B------:R-:W-:Y:S01]  /*fef0*/  ISETP.NE.AND P2, PT, R0.reuse, 0x2, PT ;  /* 0x000000020000780c */ /* 0x040fe20003f45270 */
[----:B------:R-:W-:Y:S02]  /*ff00*/  UIADD3.X UR5, URZ, UR23, URZ, UP0, !UPT ;  /* 0x000000173f057290 */ /* 0x000fe400087fe43f */
[----:B------:R-:W-:Y:S01]  /*ff10*/  UIADD3 UR15, UR14, 0x800, URZ ;  /* 0x000008000e0f7890 */ /* 0x000fe2000fffe03f */
[----:B------:R-:W-:Y:S01]  /*ff20*/  SEL R6, RZ, 0x1, P2 ;  /* 0x00000001ff067807 */ /* 0x000fe20001000000 */
[----:B------:R-:W-:Y:S01]  /*ff30*/  UIADD3 UR17, UR14, 0x1000, URZ ;  /* 0x000010000e117890 */ /* 0x000fe2000fffe03f */
[----:B------:R-:W-:Y:S01]  /*ff40*/  SEL R0, R0, RZ, P2 ;  /* 0x000000ff00007207 */ /* 0x000fe20001000000 */
[----:B------:R-:W-:Y:S01]  /*ff50*/  UMOV UR8, UR14 ;  /* 0x0000000e00087c82 */ /* 0x000fe20008000000 */
[----:B------:R-:W-:Y:S01]  /*ff60*/  UIADD3 UR19, UR14, 0x1800, URZ ;  /* 0x000018000e137890 */ /* 0x000fe2000fffe03f */
[----:B------:R-:W-:Y:S01]  /*ff70*/  LOP3.LUT R5, R5, R6, RZ, 0x3c, !PT ;  /* 0x0000000605057212 */ /* 0x000fe200078e3cff */
[----:B------:R1:W-:Y:S01]  /*ff80*/  UTMALDG.4D [UR8], [UR4], desc[UR6] ;  /* 0x00000608040075b4 */ /* 0x0003e20008019000 */
[----:B------:R-:W-:Y:S01]  /*ff90*/  IMAD.MOV.U32 R6, RZ, RZ, 0x40 ;  /* 0x00000040ff067424 */ /* 0x000fe200078e00ff */
[----:B-1----:R-:W-:Y:S01]  /*ffa0*/  UMOV UR8, UR15 ;  /* 0x0000000f00087c82 */ /* 0x002fe20008000000 */
[----:B------:R-:W-:Y:S01]  /*ffb0*/  UMOV UR10, UR16 ;  /* 0x00000010000a7c82 */ /* 0x000fe20008000000 */
[----:B------:R-:W-:Y:S01]  /*ffc0*/  UIADD3 UR15, UR14, 0x2000, URZ ;  /* 0x000020000e0f7890 */ /* 0x000fe2000fffe03f */
[----:B------:R1:W-:Y:S01]  /*ffd0*/  UTMALDG.4D [UR8], [UR4], desc[UR6] ;  /* 0x00000608040075b4 */ /* 0x0003e20008019000 */
[----:B------:R-:W-:Y:S01]  /*ffe0*/  UIADD3 UR16, UR14, 0x2800, URZ ;  /* 0x000028000e107890 */ /* 0x000fe2000fffe03f */
[----:B-1----:R-:W-:Y:S01]  /*fff0*/  UMOV UR8, UR17 ;  /* 0x0000001100087c82 */ /* 0x002fe20008000000 */
[----:B------:R-:W-:Y:S01]  /*10000*/  UMOV UR10, UR18 ;  /* 0x00000012000a7c82 */ /* 0x000fe20008000000 */
[----:B------:R-:W-:Y:S01]  /*10010*/  UIADD3 UR17, UR14, 0x3000, URZ ;  /* 0x000030000e117890 */ /* 0x000fe2000fffe03f */
[----:B------:R1:W-:Y:S02]  /*10020*/  UTMALDG.4D [UR8], [UR4], desc[UR6] ;  /* 0x00000608040075b4 */ /* 0x0003e40008019000 */
[----:B------:R-:W-:Y:S01]  /*10030*/  UMOV UR14, 0x50 ;  /* 0x00000050000e7882 */ /* 0x000fe20000000000 */
[----:B-1----:R-:W-:Y:S01]  /*10040*/  UMOV UR8, UR19 ;  /* 0x0000001300087c82 */ /* 0x002fe20008000000 */
[----:B------:R-:W-:-:S02]  /*10050*/  UMOV UR10, UR20 ;  /* 0x00000014000a7c82 */ /* 0x000fc40008000000 */
[----:B------:R1:W-:Y:S02]  /*10060*/  UTMALDG.4D [UR8], [UR4], desc[UR6] ;  /* 0x00000608040075b4 */ /* 0x0003e40008019000 */
[----:B-1----:R-:W-:Y:S01]  /*10070*/  UMOV UR8, UR15 ;  /* 0x0000000f00087c82 */ /* 0x002fe20008000000 */
[----:B------:R-:W-:Y:S02]  /*10080*/  UMOV UR10, UR21 ;  /* 0x00000015000a7c82 */ /* 0x000fe40008000000 */
[----:B------:R1:W-:Y:S02]  /*10090*/  UTMALDG.4D [UR8], [UR4], desc[UR6] ;  /* 0x00000608040075b4 */ /* 0x0003e40008019000 */
[----:B-1----:R-:W-:Y:S01]  /*100a0*/  UMOV UR8, UR16 ;  /* 0x0000001000087c82 */ /* 0x002fe20008000000 */
[----:B------:R-:W-:Y:S01]  /*100b0*/  UMOV UR10, UR14 ;  /* 0x0000000e000a7c82 */ /* 0x000fe20008000000 */
[----:B------:R-:W-:Y:S01]  /*100c0*/  UMOV UR14, 0x60 ;  /* 0x00000060000e7882 */ /* 0x000fe20000000000 */
[----:B------:R1:W-:Y:S02]  /*100d0*/  UTMALDG.4D [UR8], [UR4], desc[UR6] ;  /* 0x00000608040075b4 */ /* 0x0003e40008019000 */
[----:B-1----:R-:W-:Y:S01]  /*100e0*/  UMOV UR8, UR17 ;  /* 0x0000001100087c82 */ /* 0x002fe20008000000 */
[----:B------:R-:W-:-:S02]  /*100f0*/  UMOV UR10, UR14 ;  /* 0x0000000e000a7c82 */ /* 0x000fc40008000000 */
[----:B------:R1:W-:Y:S02]  /*10100*/  UTMALDG.4D [UR8], [UR4], desc[UR6] ;  /* 0x00000608040075b4 */ /* 0x0003e40008019000 */
[----:B-1----:R-:W-:Y:S01]  /*10110*/  NOP ;  /* 0x0000000000007918 */ /* 0x002fe20000000000 */
.L_x_90:
[----:B------:R-:W-:Y:S05]  /*10120*/  BSYNC B1 ;  /* 0x0000000000017941 */ /* 0x000fea0003800000 */
.L_x_89:
[----:B------:R-:W-:Y:S01]  /*10130*/  LOP3.LUT P2, RZ, R4, 0xff, RZ, 0xc0, !PT ;  /* 0x000000ff04ff7812 */ /* 0x000fe2000784c0ff */
[----:B------:R-:W-:-:S12]  /*10140*/  BSSY B1, `(.L_x_94) ;  /* 0x0000009000017945 */ /* 0x000fd80003800000 */
[----:B------:R-:W-:Y:S05]  /*10150*/  @!P2 BRA `(.L_x_95) ;  /* 0x00000000001ca947 */ /* 0x000fea0003800000 */
[----:B------:R-:W1:Y:S01]  /*10160*/  S2R R7, SR_CgaCtaId ;  /* 0x0000000000077919 */ /* 0x000e620000008800 */
[----:B------:R-:W-:-:S04]  /*10170*/  MOV R4, 0x400 ;  /* 0x0000040000047802 */ /* 0x000fc80000000f00 */
[----:B-1----:R-:W-:Y:S02]  /*10180*/  LEA R7, R7, R4, 0x18 ;  /* 0x0000000407077211 */ /* 0x002fe400078ec0ff */
[----:B------:R-:W-:Y:S02]  /*10190*/  SHF.L.U32 R4, RZ, 0x1f, RZ ;  /* 0x0000001fff047819 */ /* 0x000fe400000006ff */
[----:B------:R1:W-:Y:S02]  /*101a0*/  SYNCS.ARRIVE.TRANS64.A1T0 RZ, [R7+URZ+0x2c2b0], RZ ;  /* 0x02c2b0ff07ff79a7 */ /* 0x0003e4000810003f */
[----:B------:R-:W2:Y:S02]  /*101b0*/  SYNCS.PHASECHK.TRANS64.TRYWAIT P2, [R7+URZ+0x2c2b0], R4 ;  /* 0x02c2b004070075a7 */ /* 0x000ea4000804017f */
[----:B-12---:R-:W-:Y:S05]  /*101c0*/  @!P2 BRA `(.L_x_96) ;  /* 0x0000001c00c8a947 */ /* 0x006fea0003800000 */
.L_x_95:
[----:B------:R-:W-:Y:S05]  /*101d0*/  BSYNC B1 ;  /* 0x0000000000017941 */ /* 0x000fea0003800000 */
.L_x_94:
[----:B------:R-:W-:Y:S04]  /*101e0*/  BSSY B1, `(.L_x_97) ;  /* 0x0000047000017945 */ /* 0x000fe80003800000 */
[----:B------:R-:W-:Y:S05]  /*101f0*/  @!P6 BRA `(.L_x_98) ;  /* 0x000000040014e947 */ /* 0x000fea0003800000 */
[----:B-1----:R-:W1:Y:S01]  /*10200*/  S2R R7, SR_CgaCtaId ;  /* 0x0000000000077919 */ /* 0x002e620000008800 */
[----:B------:R-:W-:Y:S02]  /*10210*/  MOV R4, 0x400 ;  /* 0x0000040000047802 */ /* 0x000fe40000000f00 */
[----:B------:R-:W-:Y:S02]  /*10220*/  SHF.L.U32 R9, R5, 0x1f, RZ ;  /* 0x0000001f05097819 */ /* 0x000fe400000006ff */
[----:B-1----:R-:W-:-:S04]  /*10230*/  LEA R7, R7, R4, 0x18 ;  /* 0x0000000407077211 */ /* 0x002fc800078ec0ff */
[----:B------:R-:W-:-:S04]  /*10240*/  LEA R4, R0, R7, 0x3 ;  /* 0x0000000700047211 */ /* 0x000fc800078e18ff */
[----:B------:R-:W1:Y:S02]  /*10250*/  SYNCS.PHASECHK.TRANS64.TRYWAIT P2, [R4+URZ+0x2c260], R9 ;  /* 0x02c26009040075a7 */ /* 0x000e64000804017f */
[----:B-1----:R-:W-:Y:S05]  /*10260*/  @!P2 BRA `(.L_x_99) ;  /* 0x0000001c00b4a947 */ /* 0x002fea0003800000 */
.L_x_142:
[----:B------:R-:W-:Y:S01]  /*10270*/  UPRMT UR4, UR24, 0x9910, URZ ;  /* 0x0000991018047896 */ /* 0x000fe2000800003f */
[----:B-1----:R-:W-:-:S03]  /*10280*/  @P1 MOV R9, 0x3800 ;  /* 0x0000380000091802 */ /* 0x002fc60000000f00 */
[----:B------:R-:W-:Y:S01]  /*10290*/  UISETP.NE.AND UP0, UPT, UR4, 0x2, UPT ;  /* 0x000000020400788c */ /* 0x000fe2000bf05270 */
[----:B------:R1:W-:Y:S05]  /*102a0*/  @P1 SYNCS.ARRIVE.TRANS64 RZ, [R4+URZ+0x2c250], R9 ;  /* 0x02c2500904ff19a7 */ /* 0x0003ea000800003f */
[----:B------:R-:W-:-:S13]  /*102b0*/  PLOP3.LUT P2, PT, PT, PT, UP0, 0x80, 0x0 ;  /* 0x000000000000781c */ /* 0x000fda0003f4f008 */
[----:B-1----:R-:W-:Y:S05]  /*102c0*/  @P2 BRA `(.L_x_100) ;  /* 0x0000000000042947 */ /* 0x002fea0003800000 */
[----:B------:R-:W-:Y:S01]  /*102d0*/  BPT.TRAP 0x1 ;  /* 0x000000040000795c */ /* 0x000fe20000300000 */
.L_x_100:
[----:B------:R-:W-:Y:S05]  /*102e0*/  @P0 BRA `(.L_x_101) ;  /* 0x0000000000040947 */ /* 0x000fea0003800000 */
[----:B------:R-:W-:Y:S01]  /*102f0*/  BPT.TRAP 0x1 ;  /* 0x000000040000795c */ /* 0x000fe20000300000 */
.L_x_101:
        /* <DEDUP_REMOVED lines=15> */
[----:B------:R-:W-:Y:S01]  /*103f0*/  UIMAD UR14, UR14, 0x3800, UR5 ;  /* 0x000038000e0e78a4 */ /* 0x000fe2000f8e0205 */
[----:B------:R-:W-:Y:S01]  /*10400*/  VIADD R0, R0, 0x1 ;  /* 0x0000000100007836 */ /* 0x000fe20000000000 */
[----:B------:R-:W-:-:S02]  /*10410*/  UIADD3.X UR5, URZ, UR23, URZ, UP0, !UPT ;  /* 0x000000173f057290 */ /* 0x000fc400087fe43f */
[----:B------:R-:W-:Y:S02]  /*10420*/  UIADD3 UR11, UR11, UR8, URZ ;  /* 0x000000080b0b7290 */ /* 0x000fe4000fffe03f */
[----:B------:R-:W-:Y:S01]  /*10430*/  UIADD3 UR9, UR9, 0x2c250, URZ ;  /* 0x0002c25009097890 */ /* 0x000fe2000fffe03f */
[C---:B------:R-:W-:Y:S01]  /*10440*/  ISETP.NE.AND P2, PT, R0.reuse, 0x2, PT ;  /* 0x000000020000780c */ /* 0x040fe20003f45270 */
[----:B------:R-:W-:Y:S02]  /*10450*/  UIADD3 UR15, UR14, 0x800, URZ ;  /* 0x000008000e0f7890 */ /* 0x000fe4000fffe03f */
[----:B------:R-:W-:Y:S01]  /*10460*/  UIADD3 UR17, UR14, 0x1000, URZ ;  /* 0x000010000e117890 */ /* 0x000fe2000fffe03f */
[----:B------:R-:W-:Y:S01]  /*10470*/  SEL R2, RZ, 0x1, P2 ;  /* 0x00000001ff027807 */ /* 0x000fe20001000000 */
[----:B------:R-:W-:Y:S01]  /*10480*/  UMOV UR8, UR14 ;  /* 0x0000000e00087c82 */ /* 0x000fe20008000000 */
[----:B------:R-:W-:Y:S01]  /*10490*/  UIADD3 UR19, UR14, 0x1800, URZ ;  /* 0x000018000e137890 */ /* 0x000fe2000fffe03f */
[----:B------:R-:W-:Y:S01]  /*104a0*/  SEL R0, R0, RZ, P2 ;  /* 0x000000ff00007207 */ /* 0x000fe20001000000 */
[----:B------:R1:W-:Y:S01]  /*104b0*/  UTMALDG.4D [UR8], [UR4], desc[UR6] ;  /* 0x00000608040075b4 */ /* 0x0003e20008019000 */
[----:B------:R-:W-:Y:S01]  /*104c0*/  LOP3.LUT R5, R5, R2, RZ, 0x3c, !PT ;  /* 0x0000000205057212 */ /* 0x000fe200078e3cff */
        /* <DEDUP_REMOVED lines=23> */
[----:B--2---:R-:W-:Y:S01]  /*10640*/  NOP ;  /* 0x0000000000007918 */ /* 0x004fe20000000000 */
.L_x_98:
[----:B------:R-:W-:Y:S05]  /*10650*/  BSYNC B1 ;  /* 0x0000000000017941 */ /* 0x000fea0003800000 */
.L_x_97:
[----:B------:R-:W-:Y:S02]  /*10660*/  IADD3 R17, R17, UR25, RZ ;  /* 0x0000001911117c10 */ /* 0x000fe4000fffe0ff */
[----:B-1----:R-:W-:Y:S02]  /*10670*/  PRMT R4, RZ, 0x7610, R4 ;  /* 0x00007610ff047816 */ /* 0x002fe40000000004 */
[----:B------:R-:W-:-:S13]  /*10680*/  ISETP.GE.AND P2, PT, R17, UR26, PT ;  /* 0x0000001a11007c0c */ /* 0x000fda000bf46270 */
[----:B------:R-:W-:Y:S05]  /*10690*/  @!P2 BRA `(.L_x_102) ;  /* 0xfffffff40010a947 */ /* 0x000fea000383ffff */
[----:B------:R-:W-:Y:S05]  /*106a0*/  BSYNC B0 ;  /* 0x0000000000007941 */ /* 0x000fea0003800000 */
.L_x_87:
[----:B------:R-:W-:Y:S05]  /*106b0*/  EXIT ;  /* 0x000000000000794d */ /* 0x000fea0003800000 */
.L_x_86:
[----:B-1----:R-:W-:Y:S02]  /*106c0*/  ULDC UR4, c[0x0][0xa00] ;  /* 0x0002800000047ab9 */ /* 0x002fe40000000800 */
[----:B------:R-:W-:-:S13]  /*106d0*/  ISETP.GE.AND P0, PT, R17, UR4, PT ;  /* 0x0000000411007c0c */ /* 0x000fda000bf06270 */
[----:B------:R-:W-:Y:S05]  /*106e0*/  @P0 EXIT ;  /* 0x000000000000094d */ /* 0x000fea0003800000 */
[----:B------:R-:W-:Y:S01]  /*106f0*/  LOP3.LUT P0, RZ, R2, 0x1f, RZ, 0xc0, !PT ;  /* 0x0000001f02ff7812 */ /* 0x000fe2000780c0ff */
[----:B------:R-:W-:Y:S01]  /*10700*/  BSSY B0, `(.L_x_103) ;  /* 0x000015a000007945 */ /* 0x000fe20003800000 */
[----:B------:R-:W-:Y:S01]  /*10710*/  MOV R4, 0x1 ;  /* 0x0000000100047802 */ /* 0x000fe20000000f00 */
[----:B------:R-:W-:Y:S01]  /*10720*/  IMAD.MOV.U32 R5, RZ, RZ, RZ ;  /* 0x000000ffff057224 */ /* 0x000fe200078e00ff */
[----:B------:R-:W-:Y:S01]  /*10730*/  PLOP3.LUT P0, PT, P0, P2, PT, 0x2a, 0x0 ;  /* 0x000000000000781c */ /* 0x000fe20000704572 */
[----:B------:R-:W-:Y:S01]  /*10740*/  ULOP3.LUT UR20, UR48, 0x2, URZ, 0xfc, !UPT ;  /* 0x0000000230147892 */ /* 0x000fe2000f8efc3f */
[----:B------:R-:W-:Y:S01]  /*10750*/  MOV R0, 0x1 ;  /* 0x0000000100007802 */ /* 0x000fe20000000f00 */
[----:B------:R-:W-:Y:S01]  /*10760*/  ULDC.64 UR16, c[0x0][0x198] ;  /* 0x0000660000107ab9 */ /* 0x000fe20000000a00 */
[----:B------:R-:W-:-:S09]  /*10770*/  ULDC UR21, c[0x0][0xc] ;  /* 0x0000030000157ab9 */ /* 0x000fd20000000800 */
.L_x_130:
[----:B------:R-:W1:Y:S01]  /*10780*/  LDC R2, c[0x0][0xa04] ;  /* 0x00028100ff027b82 */ /* 0x000e620000000800 */
[----:B------:R-:W-:-:S07]  /*10790*/  UMOV UR4, 0xffffffff ;  /* 0xffffffff00047882 */ /* 0x000fce0000000000 */
        /* <DEDUP_REMOVED lines=9> */
[----:B-1----:R-:W-:Y:S01]  /*10830*/  @P3 IMAD.HI.U32 R10, R17, R6, RZ ;  /* 0x00000006110a3227 */ /* 0x002fe200078e00ff */
[----:B------:R-:W-:-:S04]  /*10840*/  MOV R6, R17 ;  /* 0x0000001100067202 */ /* 0x000fc80000000f00 */
[----:B------:R-:W-:-:S05]  /*10850*/  @P3 SHF.R.U32.HI R6, RZ, R7, R10 ;  /* 0x00000007ff063219 */ /* 0x000fca000001160a */
[----:B--2---:R-:W-:-:S04]  /*10860*/  @P4 IMAD.HI.U32 R9, R6, R9, RZ ;  /* 0x0000000906094227 */ /* 0x004fc800078e00ff */
[----:B------:R-:W-:Y:S01]  /*10870*/  IMAD.MOV.U32 R7, RZ, RZ, R6 ;  /* 0x000000ffff077224 */ /* 0x000fe200078e0006 */
[----:B---3--:R-:W-:-:S04]  /*10880*/  @P4 SHF.R.U32.HI R7, RZ, R12, R9 ;  /* 0x0000000cff074219 */ /* 0x008fc80000011609 */
[----:B------:R-:W-:Y:S01]  /*10890*/  MOV R9, R7 ;  /* 0x0000000700097202 */ /* 0x000fe20000000f00 */
[----:B----4-:R-:W-:-:S05]  /*108a0*/  @P5 IMAD.HI.U32 R2, R7, R2, RZ ;  /* 0x0000000207025227 */ /* 0x010fca00078e00ff */
[----:B------:R-:W-:Y:S02]  /*108b0*/  @P5 SHF.R.U32.HI R9, RZ, R3, R2 ;  /* 0x00000003ff095219 */ /* 0x000fe40000011602 */
[----:B------:R-:W-:-:S05]  /*108c0*/  IADD3 R3, -R7, RZ, RZ ;  /* 0x000000ff07037210 */ /* 0x000fca0007ffe1ff */
[----:B------:R-:W-:Y:S02]  /*108d0*/  IMAD R2, R11, R3, R6 ;  /* 0x000000030b027224 */ /* 0x000fe400078e0206 */
[----:B------:R-:W-:-:S04]  /*108e0*/  IMAD.MOV R3, RZ, RZ, -R9 ;  /* 0x000000ffff037224 */ /* 0x000fc800078e0a09 */
[----:B------:R-:W-:Y:S01]  /*108f0*/  IMAD R3, R8, R3, R7 ;  /* 0x0000000308037224 */ /* 0x000fe200078e0207 */
[----:B------:R-:W-:Y:S06]  /*10900*/  BRA.DIV UR4, `(.L_x_104) ;  /* 0x0000001a04207947 */ /* 0x000fec000b800000 */
[----:B------:R-:W-:-:S13]  /*10910*/  ELECT P6, URZ, PT ;  /* 0x00000000003f782f */ /* 0x000fda00038c0000 */
.L_x_145:
[----:B------:R-:W1:Y:S01]  /*10920*/  LDC R6, c[0x0][0x28c] ;  /* 0x0000a300ff067b82 */ /* 0x000e620000000800 */
[----:B------:R-:W-:Y:S01]  /*10930*/  BSSY B1, `(.L_x_105) ;  /* 0x0000045000017945 */ /* 0x000fe20003800000 */
[----:B-1----:R-:W-:-:S13]  /*10940*/  ISETP.GT.AND P3, PT, R6, RZ, P6 ;  /* 0x000000ff0600720c */ /* 0x002fda0003764270 */
[----:B------:R-:W-:Y:S05]  /*10950*/  @!P3 BRA `(.L_x_106) ;  /* 0x000000040008b947 */ /* 0x000fea0003800000 */
[----:B------:R-:W1:Y:S01]  /*10960*/  S2R R8, SR_CgaCtaId ;  /* 0x0000000000087919 */ /* 0x000e620000008800 */
[----:B------:R-:W-:-:S04]  /*10970*/  MOV R7, 0x400 ;  /* 0x0000040000077802 */ /* 0x000fc80000000f00 */
[----:B-1----:R-:W-:Y:S02]  /*10980*/  LEA R10, R8, R7, 0x18 ;  /* 0x00000007080a7211 */ /* 0x002fe400078ec0ff */
[----:B------:R-:W-:Y:S02]  /*10990*/  SHF.L.U32 R7, R0, 0x1f, RZ ;  /* 0x0000001f00077819 */ /* 0x000fe400000006ff */
[----:B------:R-:W-:-:S04]  /*109a0*/  LEA R8, R5, R10, 0x3 ;  /* 0x0000000a05087211 */ /* 0x000fc800078e18ff */
[----:B------:R-:W1:Y:S02]  /*109b0*/  SYNCS.PHASECHK.TRANS64.TRYWAIT P4, [R8+URZ+0x2c228], R7 ;  /* 0x02c22807080075a7 */ /* 0x000e64000808017f */
[----:B-1----:R-:W-:Y:S05]  /*109c0*/  @!P4 BRA `(.L_x_107) ;  /* 0x000000180010c947 */ /* 0x002fea0003800000 */
.L_x_146:
[----:B------:R-:W-:Y:S01]  /*109d0*/  UPRMT UR4, UR20, 0x9910, URZ ;  /* 0x0000991014047896 */ /* 0x000fe2000800003f */
[----:B-1----:R-:W-:-:S03]  /*109e0*/  @P2 MOV R7, 0x7000 ;  /* 0x0000700000072802 */ /* 0x002fc60000000f00 */
[----:B------:R-:W-:Y:S01]  /*109f0*/  UISETP.NE.AND UP0, UPT, UR4, 0x2, UPT ;  /* 0x000000020400788c */ /* 0x000fe2000bf05270 */
[----:B------:R1:W-:Y:S05]  /*10a00*/  @P2 SYNCS.ARRIVE.TRANS64 RZ, [R8+URZ+0x2c200], R7 ;  /* 0x02c2000708ff29a7 */ /* 0x0003ea000800003f */
[----:B------:R-:W-:-:S13]  /*10a10*/  PLOP3.LUT P4, PT, PT, PT, UP0, 0x80, 0x0 ;  /* 0x000000000000781c */ /* 0x000fda0003f8f008 */
[----:B-1----:R-:W-:Y:S05]  /*10a20*/  @P4 BRA `(.L_x_108) ;  /* 0x0000000000044947 */ /* 0x002fea0003800000 */
[----:B------:R-:W-:Y:S01]  /*10a30*/  BPT.TRAP 0x1 ;  /* 0x000000040000795c */ /* 0x000fe20000300000 */
.L_x_108:
[----:B------:R-:W-:Y:S05]  /*10a40*/  @P0 BRA `(.L_x_109) ;  /* 0x0000000000040947 */ /* 0x000fea0003800000 */
[----:B------:R-:W-:Y:S01]  /*10a50*/  BPT.TRAP 0x1 ;  /* 0x000000040000795c */ /* 0x000fe20000300000 */
.L_x_109:
[----:B------:R-:W-:Y:S01]  /*10a60*/  IMAD R10, R5, 0x7000, R10 ;  /* 0x00007000050a7824 */ /* 0x000fe200078e020a */
[----:B------:R-:W-:Y:S01]  /*10a70*/  R2UR UR9, R8 ;  /* 0x00000000080972ca */ /* 0x000fe200000e0000 */
[----:B------:R-:W-:Y:S01]  /*10a80*/  UIADD3 UR4, UP0, UR16, 0x1f0, URZ ;  /* 0x000001f010047890 */ /* 0x000fe2000ff1e03f */
[----:B------:R-:W-:Y:S01]  /*10a90*/  R2UR UR12, R2 ;  /* 0x00000000020c72ca */ /* 0x000fe200000e0000 */
[----:B------:R-:W-:Y:S01]  /*10aa0*/  UMOV UR10, URZ ;  /* 0x0000003f000a7c82 */ /* 0x000fe20008000000 */
[----:B------:R-:W-:Y:S01]  /*10ab0*/  R2UR UR14, R10 ;  /* 0x000000000a0e72ca */ /* 0x000fe200000e0000 */
[----:B------:R-:W-:Y:S01]  /*10ac0*/  UIADD3.X UR5, URZ, UR17, URZ, UP0, !UPT ;  /* 0x000000113f057290 */ /* 0x000fe200087fe43f */
[----:B------:R-:W-:Y:S01]  /*10ad0*/  R2UR UR13, R3 ;  /* 0x00000000030d72ca */ /* 0x000fe200000e0000 */
[----:B------:R-:W-:Y:S01]  /*10ae0*/  UMOV UR6, 0x0 ;  /* 0x0000000000067882 */ /* 0x000fe20000000000 */
[----:B------:R-:W-:Y:S01]  /*10af0*/  UMOV UR7, 0x10000000 ;  /* 0x1000000000077882 */ /* 0x000fe20000000000 */
[----:B------:R-:W-:Y:S01]  /*10b00*/  UMOV UR11, URZ ;  /* 0x0000003f000b7c82 */ /* 0x000fe20008000000 */
[----:B------:R-:W-:Y:S01]  /*10b10*/  UMOV UR22, 0x10 ;  /* 0x0000001000167882 */ /* 0x000fe20000000000 */
[----:B------:R-:W-:Y:S01]  /*10b20*/  UMOV UR23, 0x20 ;  /* 0x0000002000177882 */ /* 0x000fe20000000000 */
[----:B------:R-:W-:Y:S01]  /*10b30*/  UMOV UR24, 0x30 ;  /* 0x0000003000187882 */ /* 0x000fe20000000000 */
[----:B------:R-:W-:Y:S01]  /*10b40*/  UIADD3 UR9, UR9, 0x2c200, URZ ;  /* 0x0002c20009097890 */ /* 0x000fe2000fffe03f */
[----:B------:R-:W-:Y:S01]  /*10b50*/  VIADD R5, R5, 0x1 ;  /* 0x0000000105057836 */ /* 0x000fe20000000000 */
[----:B------:R-:W-:-:S02]  /*10b60*/  UMOV UR25, 0x40 ;  /* 0x0000004000197882 */ /* 0x000fc40000000000 */
[----:B------:R-:W-:Y:S02]  /*10b70*/  UIADD3 UR8, UR14, 0x7000, URZ ;  /* 0x000070000e087890 */ /* 0x000fe4000fffe03f */
[----:B------:R-:W-:Y:S01]  /*10b80*/  UIADD3 UR15, UR14, 0x8000, URZ ;  /* 0x000080000e0f7890 */ /* 0x000fe2000fffe03f */
[C---:B------:R-:W-:Y:S01]  /*10b90*/  ISETP.NE.AND P4, PT, R5.reuse, 0x5, PT ;  /* 0x000000050500780c */ /* 0x040fe20003f85270 */
[----:B------:R-:W-:Y:S02]  /*10ba0*/  UIADD3 UR18, UR14, 0x9000, URZ ;  /* 0x000090000e127890 */ /* 0x000fe4000fffe03f */
[----:B------:R-:W-:Y:S01]  /*10bb0*/  UIADD3 UR19, UR14, 0xa000, URZ ;  /* 0x0000a0000e137890 */ /* 0x000fe2000fffe03f */
[----:B------:R-:W-:Y:S02]  /*10bc0*/  SEL R7, RZ, 0x1, P4 ;  /* 0x00000001ff077807 */ /* 0x000fe40002000000 */
[----:B------:R1:W-:Y:S01]  /*10bd0*/  UTMALDG.4D [UR8], [UR4], desc[UR6] ;  /* 0x00000608040075b4 */ /* 0x0003e20008019000 */
[----:B------:R-:W-:-:S02]  /*10be0*/  SEL R5, R5, RZ, P4 ;  /* 0x000000ff05057207 */ /* 0x000fc40002000000 */
[----:B------:R-:W-:Y:S01]  /*10bf0*/  LOP3.LUT R0, R0, R7, RZ, 0x3c, !PT ;  /* 0x0000000700007212 */ /* 0x000fe200078e3cff */
[----:B-1----:R-:W-:Y:S01]  /*10c00*/  UMOV UR8, UR15 ;  /* 0x0000000f00087c82 */ /* 0x002fe20008000000 */
[----:B------:R-:W-:Y:S01]  /*10c10*/  UMOV UR10, UR22 ;  /* 0x00000016000a7c82 */ /* 0x000fe20008000000 */
[----:B------:R-:W-:Y:S01]  /*10c20*/  UIADD3 UR15, UR14, 0xb000, URZ ;  /* 0x0000b0000e0f7890 */ /* 0x000fe2000fffe03f */
[----:B------:R1:W-:Y:S02]  /*10c30*/  UTMALDG.4D [UR8], [UR4], desc[UR6] ;  /* 0x00000608040075b4 */ /* 0x0003e40008019000 */
[----:B-1----:R-:W-:Y:S01]  /*10c40*/  UMOV UR8, UR18 ;  /* 0x0000001200087c82 */ /* 0x002fe20008000000 */
[----:B------:R-:W-:Y:S01]  /*10c50*/  UMOV UR10, UR23 ;  /* 0x00000017000a7c82 */ /* 0x000fe20008000000 */
[----:B------:R-:W-:Y:S01]  /*10c60*/  UIADD3 UR18, UR14, 0xc000, URZ ;  /* 0x0000c0000e127890 */ /* 0x000fe2000fffe03f */
[----:B------:R1:W-:Y:S01]  /*10c70*/  UTMALDG.4D [UR8], [UR4], desc[UR6] ;  /* 0x00000608040075b4 */ /* 0x0003e20008019000 */
[----:B------:R-:W-:Y:S01]  /*10c80*/  UIADD3 UR14, UR14, 0xd000, URZ ;  /* 0x0000d0000e0e7890 */ /* 0x000fe2000fffe03f */
[----:B-1----:R-:W-:Y:S01]  /*10c90*/  UMOV UR8, UR19 ;  /* 0x0000001300087c82 */ /* 0x002fe20008000000 */
[----:B------:R-:W-:-:S02]  /*10ca0*/  UMOV UR10, UR24 ;  /* 0x00000018000a7c82 */ /* 0x000fc40008000000 */
[----:B------:R1:W-:Y:S02]  /*10cb0*/  UTMALDG.4D [UR8], [UR4], desc[UR6] ;  /* 0x00000608040075b4 */ /* 0x0003e40008019000 */
[----:B-1----:R-:W-:Y:S01]  /*10cc0*/  UMOV UR8, UR15 ;  /* 0x0000000f00087c82 */ /* 0x002fe20008000000 */
[----:B------:R-:W-:Y:S01]  /*10cd0*/  UMOV UR10, UR25 ;  /* 0x00000019000a7c82 */ /* 0x000fe20008000000 */
[----:B------:R-:W-:Y:S01]  /*10ce0*/  UMOV UR15, 0x50 ;  /* 0x00000050000f7882 */ /* 0x000fe20000000000 */
        /* <DEDUP_REMOVED lines=9> */
.L_x_106:
[----:B------:R-:W-:Y:S05]  /*10d80*/  BSYNC B1 ;  /* 0x0000000000017941 */ /* 0x000fea0003800000 */
.L_x_105:
        /* <DEDUP_REMOVED lines=10> */
.L_x_111:
[----:B------:R-:W-:Y:S05]  /*10e30*/  BSYNC B1 ;  /* 0x0000000000017941 */ /* 0x000fea0003800000 */
.L_x_110:
[----:B------:R-:W-:Y:S01]  /*10e40*/  BSSY B1, `(.L_x_113) ;  /* 0x0000046000017945 */ /* 0x000fe20003800000 */
[----:B------:R-:W-:-:S03]  /*10e50*/  MOV R9, RZ ;  /* 0x000000ff00097202 */ /* 0x000fc60000000f00 */
        /* <DEDUP_REMOVED lines=8> */
.L_x_147:
[----:B------:R-:W-:Y:S01]  /*10ee0*/  UPRMT UR4, UR20, 0x9910, URZ ;  /* 0x0000991014047896 */ /* 0x000fe2000800003f */
[----:B-1----:R-:W-:-:S03]  /*10ef0*/  @P2 IMAD.MOV.U32 R8, RZ, RZ, 0x7000 ;  /* 0x00007000ff082424 */ /* 0x002fc600078e00ff */
[----:B------:R-:W-:Y:S01]  /*10f00*/  UISETP.NE.AND UP0, UPT, UR4, 0x2, UPT ;  /* 0x000000020400788c */ /* 0x000fe2000bf05270 */
[----:B------:R1:W-:Y:S05]  /*10f10*/  @P2 SYNCS.ARRIVE.TRANS64 RZ, [R7+URZ+0x2c200], R8 ;  /* 0x02c2000807ff29a7 */ /* 0x0003ea000800003f */
[----:B------:R-:W-:-:S13]  /*10f20*/  PLOP3.LUT P3, PT, PT, PT, UP0, 0x80, 0x0 ;  /* 0x000000000000781c */ /* 0x000fda0003f6f008 */
[----:B-1----:R-:W-:Y:S05]  /*10f30*/  @P3 BRA `(.L_x_116) ;  /* 0x0000000000043947 */ /* 0x002fea0003800000 */
[----:B------:R-:W-:Y:S01]  /*10f40*/  BPT.TRAP 0x1 ;  /* 0x000000040000795c */ /* 0x000fe20000300000 */
.L_x_116:
[----:B------:R-:W-:Y:S05]  /*10f50*/  @P0 BRA `(.L_x_117) ;  /* 0x0000000000040947 */ /* 0x000fea0003800000 */
[----:B------:R-:W-:Y:S01]  /*10f60*/  BPT.TRAP 0x1 ;  /* 0x000000040000795c */ /* 0x000fe20000300000 */
.L_x_117:
        /* <DEDUP_REMOVED lines=15> */
[----:B------:R-:W-:Y:S01]  /*11060*/  IADD3 R5, R5, 0x1, RZ ;  /* 0x0000000105057810 */ /* 0x000fe20007ffe0ff */
[----:B------:R-:W-:Y:S01]  /*11070*/  UMOV UR25, 0x40 ;  /* 0x0000004000197882 */ /* 0x000fe20000000000 */
[----:B------:R-:W-:Y:S01]  /*11080*/  MOV R9, 0x1 ;  /* 0x0000000100097802 */ /* 0x000fe20000000f00 */
[----:B------:R-:W-:Y:S01]  /*11090*/  UIADD3 UR8, UR14, 0x7000, URZ ;  /* 0x000070000e087890 */ /* 0x000fe2000fffe03f */
[----:B------:R-:W-:Y:S01]  /*110a0*/  ISETP.NE.AND P3, PT, R5, 0x5, PT ;  /* 0x000000050500780c */ /* 0x000fe20003f65270 */
[----:B------:R-:W-:-:S02]  /*110b0*/  UIADD3 UR15, UR14, 0x8000, URZ ;  /* 0x000080000e0f7890 */ /* 0x000fc4000fffe03f */
[----:B------:R-:W-:Y:S01]  /*110c0*/  UIADD3 UR19, UR14, 0x9000, URZ ;  /* 0x000090000e137890 */ /* 0x000fe2000fffe03f */
[----:B------:R-:W-:Y:S01]  /*110d0*/  SEL R7, RZ, 0x1, P3 ;  /* 0x00000001ff077807 */ /* 0x000fe20001800000 */
[----:B------:R-:W-:Y:S01]  /*110e0*/  UIADD3 UR23, UR14, 0xa000, URZ ;  /* 0x0000a0000e177890 */ /* 0x000fe2000fffe03f */
[----:B------:R-:W-:Y:S02]  /*110f0*/  SEL R5, R5, RZ, P3 ;  /* 0x000000ff05057207 */ /* 0x000fe40001800000 */
        /* <DEDUP_REMOVED lines=26> */
.L_x_114:
[----:B------:R-:W-:Y:S05]  /*112a0*/  BSYNC B1 ;  /* 0x0000000000017941 */ /* 0x000fea0003800000 */
.L_x_113:
[----:B------:R-:W-:-:S13]  /*112b0*/  ISETP.GE.AND P3, PT, R6, 0x81, PT ;  /* 0x000000810600780c */ /* 0x000fda0003f66270 */
[----:B------:R-:W-:Y:S05]  /*112c0*/  @!P3 BRA `(.L_x_118) ;  /* 0x000000080060b947 */ /* 0x000fea0003800000 */
[----:B------:R-:W-:Y:S01]  /*112d0*/  VIADD R6, R6, 0x7f ;  /* 0x0000007f06067836 */ /* 0x000fe20000000000 */
[----:B------:R-:W-:Y:S04]  /*112e0*/  BSSY B1, `(.L_x_118) ;  /* 0x0000096000017945 */ /* 0x000fe80003800000 */
[----:B-1----:R-:W-:-:S04]  /*112f0*/  SHF.R.S32.HI R7, RZ, 0x1f, R6 ;  /* 0x0000001fff077819 */ /* 0x002fc80000011406 */
[----:B------:R-:W-:-:S04]  /*11300*/  LEA.HI R4, R7, R6, RZ, 0x7 ;  /* 0x0000000607047211 */ /* 0x000fc800078f38ff */
[----:B------:R-:W-:-:S04]  /*11310*/  SHF.R.S32.HI R4, RZ, 0x7, R4 ;  /* 0x00000007ff047819 */ /* 0x000fc80000011404 */
[----:B------:R-:W-:-:S07]  /*11320*/  SHF.L.U32 R4, R4, 0x1, RZ ;  /* 0x0000000104047819 */ /* 0x000fce00000006ff */
.L_x_129:
[----:B------:R-:W-:Y:S04]  /*11330*/  BSSY B2, `(.L_x_119) ;  /* 0x0000045000027945 */ /* 0x000fe80003800000 */
[----:B------:R-:W-:Y:S05]  /*11340*/  @!P6 BRA `(.L_x_120) ;  /* 0x00000004000ce947 */ /* 0x000fea0003800000 */
[----:B------:R-:W1:Y:S01]  /*11350*/  S2R R7, SR_CgaCtaId ;  /* 0x0000000000077919 */ /* 0x000e620000008800 */
[----:B------:R-:W-:Y:S02]  /*11360*/  MOV R6, 0x400 ;  /* 0x0000040000067802 */ /* 0x000fe40000000f00 */
[----:B------:R-:W-:Y:S02]  /*11370*/  SHF.L.U32 R8, R0, 0x1f, RZ ;  /* 0x0000001f00087819 */ /* 0x000fe400000006ff */
[----:B-1----:R-:W-:-:S04]  /*11380*/  LEA R6, R7, R6, 0x18 ;  /* 0x0000000607067211 */ /* 0x002fc800078ec0ff */
[----:B------:R-:W-:-:S04]  /*11390*/  LEA R7, R5, R6, 0x3 ;  /* 0x0000000605077211 */ /* 0x000fc800078e18ff */
[----:B------:R-:W1:Y:S02]  /*113a0*/  SYNCS.PHASECHK.TRANS64.TRYWAIT P3, [R7+URZ+0x2c228], R8 ;  /* 0x02c22808070075a7 */ /* 0x000e64000806017f */
[----:B-1----:R-:W-:Y:S05]  /*113b0*/  @!P3 BRA `(.L_x_121) ;  /* 0x0000000c00d0b947 */ /* 0x002fea0003800000 */
.L_x_148:
[----:B------:R-:W-:Y:S01]  /*113c0*/  UPRMT UR4, UR20, 0x9910, URZ ;  /* 0x0000991014047896 */ /* 0x000fe2000800003f */
[----:B-1----:R-:W-:-:S03]  /*113d0*/  @P2 IMAD.MOV.U32 R8, RZ, RZ, 0x7000 ;  /* 0x00007000ff082424 */ /* 0x002fc600078e00ff */
[----:B------:R-:W-:Y:S01]  /*113e0*/  UISETP.NE.AND UP0, UPT, UR4, 0x2, UPT ;  /* 0x000000020400788c */ /* 0x000fe2000bf05270 */
[----:B------:R1:W-:Y:S05]  /*113f0*/  @P2 SYNCS.ARRIVE.TRANS64 RZ, [R7+URZ+0x2c200], R8 ;  /* 0x02c2000807ff29a7 */ /* 0x0003ea000800003f */
[----:B------:R-:W-:-:S13]  /*11400*/  PLOP3.LUT P3, PT, PT, PT, UP0, 0x80, 0x0 ;  /* 0x000000000000781c */ /* 0x000fda0003f6f008 */
[----:B-1----:R-:W-:Y:S05]  /*11410*/  @P3 BRA `(.L_x_122) ;  /* 0x0000000000043947 */ /* 0x002fea0003800000 */
[----:B------:R-:W-:Y:S01]  /*11420*/  BPT.TRAP 0x1 ;  /* 0x000000040000795c */ /* 0x000fe20000300000 */
.L_x_122:
[----:B------:R-:W-:Y:S05]  /*11430*/  @P0 BRA `(.L_x_123) ;  /* 0x0000000000040947 */ /* 0x000fea0003800000 */
[----:B------:R-:W-:Y:S01]  /*11440*/  BPT.TRAP 0x1 ;  /* 0x000000040000795c */ /* 0x000fe20000300000 */
.L_x_123:
        /* <DEDUP_REMOVED lines=9> */
[----:B------:R-:W-:Y:S01]  /*114e0*/  R2UR UR13, R3 ;  /* 0x00000000030d72ca */ /* 0x000fe200000e0000 */
[----:B------:R-:W-:Y:S01]  /*114f0*/  UMOV UR7, 0x10000000 ;  /* 0x1000000000077882 */ /* 0x000fe20000000000 */
[----:B------:R-:W-:Y:S01]  /*11500*/  UMOV UR18, 0x10 ;  /* 0x0000001000127882 */ /* 0x000fe20000000000 */
[----:B------:R-:W-:Y:S01]  /*11510*/  UMOV UR22, 0x20 ;  /* 0x0000002000167882 */ /* 0x000fe20000000000 */
[----:B------:R-:W-:Y:S01]  /*11520*/  UMOV UR24, 0x30 ;  /* 0x0000003000187882 */ /* 0x000fe20000000000 */
[----:B------:R-:W-:Y:S01]  /*11530*/  UIADD3 UR9, UR9, 0x2c200, URZ ;  /* 0x0002c20009097890 */ /* 0x000fe2000fffe03f */
[----:B------:R-:W-:Y:S01]  /*11540*/  IADD3 R5, R5, 0x1, RZ ;  /* 0x0000000105057810 */ /* 0x000fe20007ffe0ff */
[----:B------:R-:W-:-:S02]  /*11550*/  USHF.L.U32 UR11, UR11, 0x7, URZ ;  /* 0x000000070b0b7899 */ /* 0x000fc4000800063f */
[----:B------:R-:W-:Y:S01]  /*11560*/  UIADD3 UR8, UR14, 0x7000, URZ ;  /* 0x000070000e087890 */ /* 0x000fe2000fffe03f */
[C---:B------:R-:W-:Y:S01]  /*11570*/  ISETP.NE.AND P3, PT, R5.reuse, 0x5, PT ;  /* 0x000000050500780c */ /* 0x040fe20003f65270 */
[----:B------:R-:W-:Y:S02]  /*11580*/  UIADD3 UR15, UR14, 0x8000, URZ ;  /* 0x000080000e0f7890 */ /* 0x000fe4000fffe03f */
[----:B------:R-:W-:Y:S01]  /*11590*/  UIADD3 UR19, UR14, 0x9000, URZ ;  /* 0x000090000e137890 */ /* 0x000fe2000fffe03f */
[----:B------:R-:W-:Y:S01]  /*115a0*/  SEL R7, RZ, 0x1, P3 ;  /* 0x00000001ff077807 */ /* 0x000fe20001800000 */
[----:B------:R-:W-:Y:S01]  /*115b0*/  UIADD3 UR23, UR14, 0xa000, URZ ;  /* 0x0000a0000e177890 */ /* 0x000fe2000fffe03f */
[----:B------:R-:W-:Y:S01]  /*115c0*/  SEL R5, R5, RZ, P3 ;  /* 0x000000ff05057207 */ /* 0x000fe20001800000 */
[----:B------:R-:W-:Y:S01]  /*115d0*/  UMOV UR25, 0x40 ;  /* 0x0000004000197882 */ /* 0x000fe20000000000 */
        /* <DEDUP_REMOVED lines=26> */
.L_x_120:
[----:B------:R-:W-:Y:S05]  /*11780*/  BSYNC B2 ;  /* 0x0000000000027941 */ /* 0x000fea0003800000 */
.L_x_119:
[----:B------:R-:W-:Y:S01]  /*11790*/  ISETP.LT.OR P3, PT, R4, 0x4, !P6 ;  /* 0x000000040400780c */ /* 0x000fe20007761670 */
[----:B------:R-:W-:-:S12]  /*117a0*/  BSSY B2, `(.L_x_124) ;  /* 0x0000046000027945 */ /* 0x000fd80003800000 */
[----:B------:R-:W-:Y:S05]  /*117b0*/  @P3 BRA `(.L_x_125) ;  /* 0x0000000400103947 */ /* 0x000fea0003800000 */
[----:B------:R-:W1:Y:S01]  /*117c0*/  S2R R7, SR_CgaCtaId ;  /* 0x0000000000077919 */ /* 0x000e620000008800 */
[----:B------:R-:W-:Y:S02]  /*117d0*/  MOV R6, 0x400 ;  /* 0x0000040000067802 */ /* 0x000fe40000000f00 */
[----:B------:R-:W-:Y:S02]  /*117e0*/  SHF.L.U32 R8, R0, 0x1f, RZ ;  /* 0x0000001f00087819 */ /* 0x000fe400000006ff */
[----:B-1----:R-:W-:-:S04]  /*117f0*/  LEA R6, R7, R6, 0x18 ;  /* 0x0000000607067211 */ /* 0x002fc800078ec0ff */
[----:B------:R-:W-:-:S04]  /*11800*/  LEA R7, R5, R6, 0x3 ;  /* 0x0000000605077211 */ /* 0x000fc800078e18ff */
[----:B------:R-:W1:Y:S02]  /*11810*/  SYNCS.PHASECHK.TRANS64.TRYWAIT P3, [R7+URZ+0x2c228], R8 ;  /* 0x02c22808070075a7 */ /* 0x000e64000806017f */
[----:B-1----:R-:W-:Y:S05]  /*11820*/  @!P3 BRA `(.L_x_126) ;  /* 0x0000000800c8b947 */ /* 0x002fea0003800000 */
.L_x_149:
[----:B------:R-:W-:Y:S01]  /*11830*/  UPRMT UR4, UR20, 0x9910, URZ ;  /* 0x0000991014047896 */ /* 0x000fe2000800003f */
[----:B-1----:R-:W-:-:S03]  /*11840*/  @P1 IMAD.MOV.U32 R8, RZ, RZ, 0x7000 ;  /* 0x00007000ff081424 */ /* 0x002fc600078e00ff */
[----:B------:R-:W-:Y:S01]  /*11850*/  UISETP.NE.AND UP0, UPT, UR4, 0x2, UPT ;  /* 0x000000020400788c */ /* 0x000fe2000bf05270 */
[----:B------:R1:W-:Y:S05]  /*11860*/  @P1 SYNCS.ARRIVE.TRANS64 RZ, [R7+URZ+0x2c200], R8 ;  /* 0x02c2000807ff19a7 */ /* 0x0003ea000800003f */
[----:B------:R-:W-:-:S13]  /*11870*/  PLOP3.LUT P3, PT, PT, PT, UP0, 0x80, 0x0 ;  /* 0x000000000000781c */ /* 0x000fda0003f6f008 */
[----:B-1----:R-:W-:Y:S05]  /*11880*/  @P3 BRA `(.L_x_127) ;  /* 0x0000000000043947 */ /* 0x002fea0003800000 */
[----:B------:R-:W-:Y:S01]  /*11890*/  BPT.TRAP 0x1 ;  /* 0x000000040000795c */ /* 0x000fe20000300000 */
.L_x_127:
[----:B------:R-:W-:Y:S05]  /*118a0*/  @P0 BRA `(.L_x_128) ;  /* 0x0000000000040947 */ /* 0x000fea0003800000 */
[----:B------:R-:W-:Y:S01]  /*118b0*/  BPT.TRAP 0x1 ;  /* 0x000000040000795c */ /* 0x000fe20000300000 */
.L_x_128:
        /* <DEDUP_REMOVED lines=16> */
[----:B------:R-:W-:Y:S01]  /*119c0*/  USHF.L.U32 UR11, UR11, 0x7, URZ ;  /* 0x000000070b0b7899 */ /* 0x000fe2000800063f */
[----:B------:R-:W-:Y:S01]  /*119d0*/  IADD3 R9, R9, 0x1, RZ ;  /* 0x0000000109097810 */ /* 0x000fe20007ffe0ff */
[----:B------:R-:W-:Y:S01]  /*119e0*/  UIADD3 UR8, UR14, 0x7000, URZ ;  /* 0x000070000e087890 */ /* 0x000fe2000fffe03f */
[----:B------:R-:W-:Y:S01]  /*119f0*/  ISETP.NE.AND P3, PT, R5, 0x5, PT ;  /* 0x000000050500780c */ /* 0x000fe20003f65270 */
[----:B------:R-:W-:-:S02]  /*11a00*/  UIADD3 UR15, UR14, 0x8000, URZ ;  /* 0x000080000e0f7890 */ /* 0x000fc4000fffe03f */
        /* <DEDUP_REMOVED lines=31> */
.L_x_125:
[----:B------:R-:W-:Y:S05]  /*11c00*/  BSYNC B2 ;  /* 0x0000000000027941 */ /* 0x000fea0003800000 */
.L_x_124:
[C---:B------:R-:W-:Y:S01]  /*11c10*/  ISETP.GT.AND P3, PT, R4.reuse, 0x4, PT ;  /* 0x000000040400780c */ /* 0x040fe20003f64270 */
[----:B------:R-:W-:-:S12]  /*11c20*/  VIADD R4, R4, 0xfffffffe ;  /* 0xfffffffe04047836 */ /* 0x000fd80000000000 */
[----:B------:R-:W-:Y:S05]  /*11c30*/  @P3 BRA `(.L_x_129) ;  /* 0xfffffff400bc3947 */ /* 0x000fea000383ffff */
[----:B------:R-:W-:Y:S05]  /*11c40*/  BSYNC B1 ;  /* 0x0000000000017941 */ /* 0x000fea0003800000 */
.L_x_118:
[----:B------:R-:W-:Y:S01]  /*11c50*/  IADD3 R17, R17, UR21, RZ ;  /* 0x0000001511117c10 */ /* 0x000fe2000fffe0ff */
[----:B------:R-:W-:Y:S01]  /*11c60*/  ULDC UR4, c[0x0][0xa00] ;  /* 0x0002800000047ab9 */ /* 0x000fe20000000800 */
[----:B-1----:R-:W-:Y:S02]  /*11c70*/  PRMT R4, RZ, 0x7610, R4 ;  /* 0x00007610ff047816 */ /* 0x002fe40000000004 */
[----:B------:R-:W-:-:S13]  /*11c80*/  ISETP.GE.AND P3, PT, R17, UR4, PT ;  /* 0x0000000411007c0c */ /* 0x000fda000bf66270 */
[----:B------:R-:W-:Y:S05]  /*11c90*/  @!P3 BRA `(.L_x_130) ;  /* 0xffffffe800b8b947 */ /* 0x000fea000383ffff */
[----:B------:R-:W-:Y:S05]  /*11ca0*/  BSYNC B0 ;  /* 0x0000000000007941 */ /* 0x000fea0003800000 */
.L_x_103:
[----:B------:R-:W-:Y:S05]  /*11cb0*/  EXIT ;  /* 0x000000000000794d */ /* 0x000fea0003800000 */
.L_x_17:
[----:B-1----:R-:W-:-:S04]  /*11cc0*/  MOV R3, UR4 ;  /* 0x0000000400037c02 */ /* 0x002fc80008000f00 */
[----:B------:R1:W2:Y:S03]  /*11cd0*/  SYNCS.PHASECHK.TRANS64.TRYWAIT P1, [R3+URZ+0x2c250], R0 ;  /* 0x02c25000030075a7 */ /* 0x0002a6000802017f */
[----:B--2---:R-:W-:Y:S05]  /*11ce0*/  @!P1 NANOSLEEP.SYNCS 0x989680 ;  /* 0x009896800000995d */ /* 0x004fea0003900000 */
[----:B------:R-:W2:Y:S02]  /*11cf0*/  @!P1 SYNCS.PHASECHK.TRANS64 P1, [R3+URZ+0x2c250], R0 ;  /* 0x02c25000030095a7 */ /* 0x000ea4000802007f */
[----:B--2---:R-:W-:Y:S05]  /*11d00*/  @!P1 BRA `(.L_x_17) ;  /* 0xfffffffc00ec9947 */ /* 0x004fea000383ffff */
[----:B------:R-:W-:Y:S05]  /*11d10*/  BRA `(.L_x_131) ;  /* 0xfffffef400547947 */ /* 0x000fea000383ffff */
.L_x_19:
[----:B-1----:R-:W-:-:S04]  /*11d20*/  IMAD.U32 R5, RZ, RZ, UR40 ;  /* 0x00000028ff057e24 */ /* 0x002fc8000f8e00ff */
[----:B------:R1:W2:Y:S03]  /*11d30*/  SYNCS.PHASECHK.TRANS64.TRYWAIT P1, [R5+URZ+0x2c200], R0 ;  /* 0x02c20000050075a7 */ /* 0x0002a6000802017f */
[----:B--2---:R-:W-:Y:S05]  /*11d40*/  @!P1 NANOSLEEP.SYNCS 0x989680 ;  /* 0x009896800000995d */ /* 0x004fea0003900000 */
[----:B------:R-:W2:Y:S02]  /*11d50*/  @!P1 SYNCS.PHASECHK.TRANS64 P1, [R5+URZ+0x2c200], R0 ;  /* 0x02c20000050095a7 */ /* 0x000ea4000802007f */
[----:B--2---:R-:W-:Y:S05]  /*11d60*/  @!P1 BRA `(.L_x_19) ;  /* 0xfffffffc00ec9947 */ /* 0x004fea000383ffff */
[----:B------:R-:W-:Y:S05]  /*11d70*/  BRA `(.L_x_132) ;  /* 0xfffffef400687947 */ /* 0x000fea000383ffff */
.L_x_20:
[----:B-1----:R-:W-:-:S04]  /*11d80*/  MOV R0, UR34 ;  /* 0x0000002200007c02 */ /* 0x002fc80008000f00 */
[----:B------:R1:W2:Y:S03]  /*11d90*/  SYNCS.PHASECHK.TRANS64.TRYWAIT P1, [R0+URZ+-0x8], R3 ;  /* 0xfffff803000075a7 */ /* 0x0002a6000802017f */
[----:B--2---:R-:W-:Y:S05]  /*11da0*/  @!P1 NANOSLEEP.SYNCS 0x989680 ;  /* 0x009896800000995d */ /* 0x004fea0003900000 */
[----:B------:R-:W2:Y:S02]  /*11db0*/  @!P1 SYNCS.PHASECHK.TRANS64 P1, [R0+URZ+-0x8], R3 ;  /* 0xfffff803000095a7 */ /* 0x000ea4000802007f */
[----:B--2---:R-:W-:Y:S05]  /*11dc0*/  @!P1 BRA `(.L_x_20) ;  /* 0xfffffffc00ec9947 */ /* 0x004fea000383ffff */
[----:B------:R-:W-:Y:S05]  /*11dd0*/  BRA `(.L_x_133) ;  /* 0xfffffef400587947 */ /* 0x000fea000383ffff */
.L_x_22:
[----:B-1----:R-:W-:-:S04]  /*11de0*/  MOV R9, UR6 ;  /* 0x0000000600097c02 */ /* 0x002fc80008000f00 */
[----:B------:R1:W2:Y:S03]  /*11df0*/  SYNCS.PHASECHK.TRANS64.TRYWAIT P1, [R9+URZ+0x2c200], R0 ;  /* 0x02c20000090075a7 */ /* 0x0002a6000802017f */
[----:B--2---:R-:W-:Y:S05]  /*11e00*/  @!P1 NANOSLEEP.SYNCS 0x989680 ;  /* 0x009896800000995d */ /* 0x004fea0003900000 */
[----:B------:R-:W2:Y:S02]  /*11e10*/  @!P1 SYNCS.PHASECHK.TRANS64 P1, [R9+URZ+0x2c200], R0 ;  /* 0x02c20000090095a7 */ /* 0x000ea4000802007f */
[----:B--2---:R-:W-:Y:S05]  /*11e20*/  @!P1 BRA `(.L_x_22) ;  /* 0xfffffffc00ec9947 */ /* 0x004fea000383ffff */
[----:B------:R-:W-:Y:S05]  /*11e30*/  BRA `(.L_x_134) ;  /* 0xffffff2000187947 */ /* 0x000fea000383ffff */
.L_x_27:
[----:B-1----:R-:W-:-:S04]  /*11e40*/  IMAD.U32 R6, RZ, RZ, UR6 ;  /* 0x00000006ff067e24 */ /* 0x002fc8000f8e00ff */
[----:B------:R1:W2:Y:S03]  /*11e50*/  SYNCS.PHASECHK.TRANS64.TRYWAIT P2, [R6+URZ+0x2c200], R5 ;  /* 0x02c20005060075a7 */ /* 0x0002a6000804017f */
[----:B--2---:R-:W-:Y:S05]  /*11e60*/  @!P2 NANOSLEEP.SYNCS 0x989680 ;  /* 0x009896800000a95d */ /* 0x004fea0003900000 */
[----:B------:R-:W2:Y:S02]  /*11e70*/  @!P2 SYNCS.PHASECHK.TRANS64 P2, [R6+URZ+0x2c200], R5 ;  /* 0x02c200050600a5a7 */ /* 0x000ea4000804007f */
[----:B--2---:R-:W-:Y:S05]  /*11e80*/  @!P2 BRA `(.L_x_27) ;  /* 0xfffffffc00eca947 */ /* 0x004fea000383ffff */
[----:B------:R-:W-:Y:S05]  /*11e90*/  BRA `(.L_x_135) ;  /* 0xffffff3400a87947 */ /* 0x000fea000383ffff */
.L_x_31:
[----:B-1----:R-:W-:-:S04]  /*11ea0*/  MOV R8, UR6 ;  /* 0x0000000600087c02 */ /* 0x002fc80008000f00 */
[----:B------:R1:W2:Y:S03]  /*11eb0*/  SYNCS.PHASECHK.TRANS64.TRYWAIT P2, [R8+URZ+0x2c200], R11 ;  /* 0x02c2000b080075a7 */ /* 0x0002a6000804017f */
[----:B--2---:R-:W-:Y:S05]  /*11ec0*/  @!P2 NANOSLEEP.SYNCS 0x989680 ;  /* 0x009896800000a95d */ /* 0x004fea0003900000 */
[----:B------:R-:W2:Y:S02]  /*11ed0*/  @!P2 SYNCS.PHASECHK.TRANS64 P2, [R8+URZ+0x2c200], R11 ;  /* 0x02c2000b0800a5a7 */ /* 0x000ea4000804007f */
[----:B--2---:R-:W-:Y:S05]  /*11ee0*/  @!P2 BRA `(.L_x_31) ;  /* 0xfffffffc00eca947 */ /* 0x004fea000383ffff */
[----:B------:R-:W-:Y:S05]  /*11ef0*/  BRA `(.L_x_30) ;  /* 0xffffff5c001c7947 */ /* 0x000fea000383ffff */
.L_x_39:
[----:B-1----:R-:W-:-:S04]  /*11f00*/  MOV R6, UR6 ;  /* 0x0000000600067c02 */ /* 0x002fc80008000f00 */
[----:B------:R1:W2:Y:S03]  /*11f10*/  SYNCS.PHASECHK.TRANS64.TRYWAIT P2, [R6+URZ+0x2c200], R5 ;  /* 0x02c20005060075a7 */ /* 0x0002a6000804017f */
[----:B--2---:R-:W-:Y:S05]  /*11f20*/  @!P2 NANOSLEEP.SYNCS 0x989680 ;  /* 0x009896800000a95d */ /* 0x004fea0003900000 */
[----:B------:R-:W2:Y:S02]  /*11f30*/  @!P2 SYNCS.PHASECHK.TRANS64 P2, [R6+URZ+0x2c200], R5 ;  /* 0x02c200050600a5a7 */ /* 0x000ea4000804007f */
[----:B--2---:R-:W-:Y:S05]  /*11f40*/  @!P2 BRA `(.L_x_39) ;  /* 0xfffffffc00eca947 */ /* 0x004fea000383ffff */
[----:B------:R-:W-:Y:S05]  /*11f50*/  BRA `(.L_x_136) ;  /* 0xffffff7000e07947 */ /* 0x000fea000383ffff */
.L_x_43:
[----:B-1----:R-:W-:-:S04]  /*11f60*/  IMAD.U32 R9, RZ, RZ, UR6 ;  /* 0x00000006ff097e24 */ /* 0x002fc8000f8e00ff */
[----:B------:R1:W2:Y:S03]  /*11f70*/  SYNCS.PHASECHK.TRANS64.TRYWAIT P2, [R9+URZ+0x2c200], R76 ;  /* 0x02c2004c090075a7 */ /* 0x0002a6000804017f */
[----:B--2---:R-:W-:Y:S05]  /*11f80*/  @!P2 NANOSLEEP.SYNCS 0x989680 ;  /* 0x009896800000a95d */ /* 0x004fea0003900000 */
[----:B------:R-:W2:Y:S02]  /*11f90*/  @!P2 SYNCS.PHASECHK.TRANS64 P2, [R9+URZ+0x2c200], R76 ;  /* 0x02c2004c0900a5a7 */ /* 0x000ea4000804007f */
[----:B--2---:R-:W-:Y:S05]  /*11fa0*/  @!P2 BRA `(.L_x_43) ;  /* 0xfffffffc00eca947 */ /* 0x004fea000383ffff */
[----:B------:R-:W-:Y:S05]  /*11fb0*/  BRA `(.L_x_42) ;  /* 0xffffffa000807947 */ /* 0x000fea000383ffff */
.L_x_63:
[----:B-1----:R-:W-:-:S04]  /*11fc0*/  MOV R3, UR34 ;  /* 0x0000002200037c02 */ /* 0x002fc80008000f00 */
[----:B------:R1:W2:Y:S03]  /*11fd0*/  SYNCS.PHASECHK.TRANS64.TRYWAIT P1, [R3+URZ+0x8], R0 ;  /* 0x00000800030075a7 */ /* 0x0002a6000802017f */
[----:B--2---:R-:W-:Y:S05]  /*11fe0*/  @!P1 NANOSLEEP.SYNCS 0x989680 ;  /* 0x009896800000995d */ /* 0x004fea0003900000 */
[----:B------:R-:W2:Y:S02]  /*11ff0*/  @!P1 SYNCS.PHASECHK.TRANS64 P1, [R3+URZ+0x8], R0 ;  /* 0x00000800030095a7 */ /* 0x000ea4000802007f */
[----:B--2---:R-:W-:Y:S05]  /*12000*/  @!P1 BRA `(.L_x_63) ;  /* 0xfffffffc00ec9947 */ /* 0x004fea000383ffff */
[----:B------:R-:W-:Y:S05]  /*12010*/  BRA `(.L_x_137) ;  /* 0xffffffc000607947 */ /* 0x000fea000383ffff */
.L_x_88:
[----:B------:R-:W-:Y:S01]  /*12020*/  BSSY B1, `(.L_x_138) ;  /* 0x0000006000017945 */ /* 0x000fe20003800000 */
[----:B------:R-:W-:-:S07]  /*12030*/  MOV R15, 0xffffffff ;  /* 0xffffffff000f7802 */ /* 0x000fce0000000f00 */
[----:B------:R-:W-:Y:S05]  /*12040*/  WARPSYNC.COLLECTIVE R15, `(.L_x_139) ;  /* 0x000000000f0c7348 */ /* 0x000fea0003c00000 */
[----:B------:R-:W-:Y:S02]  /*12050*/  ELECT P6, UR62, PT ;  /* 0x00000000003e782f */ /* 0x000fe400038c0000 */
[----:B------:R-:W-:Y:S01]  /*12060*/  MOV R14, UR62 ;  /* 0x0000003e000e7c02 */ /* 0x000fe20008000f00 */
[----:B------:R-:W-:Y:S10]  /*12070*/  ENDCOLLECTIVE ;  /* 0x000000000000791b */ /* 0x000ff40003800000 */
.L_x_139:
[----:B------:R-:W-:Y:S05]  /*12080*/  BSYNC B1 ;  /* 0x0000000000017941 */ /* 0x000fea0003800000 */
.L_x_138:
[----:B------:R-:W-:Y:S05]  /*12090*/  BRA `(.L_x_140) ;  /* 0xffffffd800f87947 */ /* 0x000fea000383ffff */
.L_x_91:
[----:B-1----:R1:W2:Y:S02]  /*120a0*/  SYNCS.PHASECHK.TRANS64.TRYWAIT P2, [R7+URZ+0x2c260], R6 ;  /* 0x02c26006070075a7 */ /* 0x0022a4000804017f */
[----:B--2---:R-:W-:Y:S05]  /*120b0*/  @!P2 NANOSLEEP.SYNCS 0x989680 ;  /* 0x009896800000a95d */ /* 0x004fea0003900000 */
[----:B------:R-:W2:Y:S02]  /*120c0*/  @!P2 SYNCS.PHASECHK.TRANS64 P2, [R7+URZ+0x2c260], R6 ;  /* 0x02c260060700a5a7 */ /* 0x000ea4000804007f */
[----:B--2---:R-:W-:Y:S05]  /*120d0*/  @!P2 BRA `(.L_x_91) ;  /* 0xfffffffc00f0a947 */ /* 0x004fea000383ffff */
[----:B------:R-:W-:Y:S05]  /*120e0*/  BRA `(.L_x_141) ;  /* 0xffffffdc00187947 */ /* 0x000fea000383ffff */
.L_x_96:
[----:B-1----:R1:W2:Y:S02]  /*120f0*/  SYNCS.PHASECHK.TRANS64.TRYWAIT P2, [R7+URZ+0x2c2b0], R4 ;  /* 0x02c2b004070075a7 */ /* 0x0022a4000804017f */
[----:B--2---:R-:W-:Y:S05]  /*12100*/  @!P2 NANOSLEEP.SYNCS 0x989680 ;  /* 0x009896800000a95d */ /* 0x004fea0003900000 */
[----:B------:R-:W2:Y:S02]  /*12110*/  @!P2 SYNCS.PHASECHK.TRANS64 P2, [R7+URZ+0x2c2b0], R4 ;  /* 0x02c2b0040700a5a7 */ /* 0x000ea4000804007f */
[----:B--2---:R-:W-:Y:S05]  /*12120*/  @!P2 BRA `(.L_x_96) ;  /* 0xfffffffc00f0a947 */ /* 0x004fea000383ffff */
[----:B------:R-:W-:Y:S05]  /*12130*/  BRA `(.L_x_95) ;  /* 0xffffffe000247947 */ /* 0x000fea000383ffff */
.L_x_99:
[----:B-1----:R1:W2:Y:S02]  /*12140*/  SYNCS.PHASECHK.TRANS64.TRYWAIT P2, [R4+URZ+0x2c260], R9 ;  /* 0x02c26009040075a7 */ /* 0x0022a4000804017f */
[----:B--2---:R-:W-:Y:S05]  /*12150*/  @!P2 NANOSLEEP.SYNCS 0x989680 ;  /* 0x009896800000a95d */ /* 0x004fea0003900000 */
[----:B------:R-:W2:Y:S02]  /*12160*/  @!P2 SYNCS.PHASECHK.TRANS64 P2, [R4+URZ+0x2c260], R9 ;  /* 0x02c260090400a5a7 */ /* 0x000ea4000804007f */
[----:B--2---:R-:W-:Y:S05]  /*12170*/  @!P2 BRA `(.L_x_99) ;  /* 0xfffffffc00f0a947 */ /* 0x004fea000383ffff */
[----:B------:R-:W-:Y:S05]  /*12180*/  BRA `(.L_x_142) ;  /* 0xffffffe000387947 */ /* 0x000fea000383ffff */
.L_x_104:
[----:B------:R-:W-:Y:S01]  /*12190*/  BSSY B1, `(.L_x_143) ;  /* 0x0000006000017945 */ /* 0x000fe20003800000 */
[----:B------:R-:W-:-:S07]  /*121a0*/  IMAD.MOV.U32 R15, RZ, RZ, -0x1 ;  /* 0xffffffffff0f7424 */ /* 0x000fce00078e00ff */
[----:B------:R-:W-:Y:S05]  /*121b0*/  WARPSYNC.COLLECTIVE R15, `(.L_x_144) ;  /* 0x000000000f0c7348 */ /* 0x000fea0003c00000 */
[----:B------:R-:W-:Y:S02]  /*121c0*/  ELECT P6, UR62, PT ;  /* 0x00000000003e782f */ /* 0x000fe400038c0000 */
[----:B------:R-:W-:Y:S01]  /*121d0*/  MOV R14, UR62 ;  /* 0x0000003e000e7c02 */ /* 0x000fe20008000f00 */
[----:B------:R-:W-:Y:S10]  /*121e0*/  ENDCOLLECTIVE ;  /* 0x000000000000791b */ /* 0x000ff40003800000 */
.L_x_144:
[----:B------:R-:W-:Y:S05]  /*121f0*/  BSYNC B1 ;  /* 0x0000000000017941 */ /* 0x000fea0003800000 */
.L_x_143:
[----:B------:R-:W-:Y:S05]  /*12200*/  BRA `(.L_x_145) ;  /* 0xffffffe400c47947 */ /* 0x000fea000383ffff */
.L_x_107:
[----:B-1----:R1:W2:Y:S02]  /*12210*/  SYNCS.PHASECHK.TRANS64.TRYWAIT P4, [R8+URZ+0x2c228], R7 ;  /* 0x02c22807080075a7 */ /* 0x0022a4000808017f */
[----:B--2---:R-:W-:Y:S05]  /*12220*/  @!P4 NANOSLEEP.SYNCS 0x989680 ;  /* 0x009896800000c95d */ /* 0x004fea0003900000 */
[----:B------:R-:W2:Y:S02]  /*12230*/  @!P4 SYNCS.PHASECHK.TRANS64 P4, [R8+URZ+0x2c228], R7 ;  /* 0x02c228070800c5a7 */ /* 0x000ea4000808007f */
[----:B--2---:R-:W-:Y:S05]  /*12240*/  @!P4 BRA `(.L_x_107) ;  /* 0xfffffffc00f0c947 */ /* 0x004fea000383ffff */
[----:B------:R-:W-:Y:S05]  /*12250*/  BRA `(.L_x_146) ;  /* 0xffffffe400dc7947 */ /* 0x000fea000383ffff */
.L_x_112:
[----:B-1----:R1:W2:Y:S02]  /*12260*/  SYNCS.PHASECHK.TRANS64.TRYWAIT P4, [R4+URZ+0x2c2b0], R7 ;  /* 0x02c2b007040075a7 */ /* 0x0022a4000808017f */
[----:B--2---:R-:W-:Y:S05]  /*12270*/  @!P4 NANOSLEEP.SYNCS 0x989680 ;  /* 0x009896800000c95d */ /* 0x004fea0003900000 */
[----:B------:R-:W2:Y:S02]  /*12280*/  @!P4 SYNCS.PHASECHK.TRANS64 P4, [R4+URZ+0x2c2b0], R7 ;  /* 0x02c2b0070400c5a7 */ /* 0x000ea4000808007f */
[----:B--2---:R-:W-:Y:S05]  /*12290*/  @!P4 BRA `(.L_x_112) ;  /* 0xfffffffc00f0c947 */ /* 0x004fea000383ffff */
[----:B------:R-:W-:Y:S05]  /*122a0*/  BRA `(.L_x_111) ;  /* 0xffffffe800e07947 */ /* 0x000fea000383ffff */
.L_x_115:
[----:B-1----:R1:W2:Y:S02]  /*122b0*/  SYNCS.PHASECHK.TRANS64.TRYWAIT P3, [R7+URZ+0x2c228], R8 ;  /* 0x02c22808070075a7 */ /* 0x0022a4000806017f */
[----:B--2---:R-:W-:Y:S05]  /*122c0*/  @!P3 NANOSLEEP.SYNCS 0x989680 ;  /* 0x009896800000b95d */ /* 0x004fea0003900000 */
[----:B------:R-:W2:Y:S02]  /*122d0*/  @!P3 SYNCS.PHASECHK.TRANS64 P3, [R7+URZ+0x2c228], R8 ;  /* 0x02c228080700b5a7 */ /* 0x000ea4000806007f */
[----:B--2---:R-:W-:Y:S05]  /*122e0*/  @!P3 BRA `(.L_x_115) ;  /* 0xfffffffc00f0b947 */ /* 0x004fea000383ffff */
[----:B------:R-:W-:Y:S05]  /*122f0*/  BRA `(.L_x_147) ;  /* 0xffffffe800f87947 */ /* 0x000fea000383ffff */
.L_x_121:
[----:B-1----:R1:W2:Y:S02]  /*12300*/  SYNCS.PHASECHK.TRANS64.TRYWAIT P3, [R7+URZ+0x2c228], R8 ;  /* 0x02c22808070075a7 */ /* 0x0022a4000806017f */
[----:B--2---:R-:W-:Y:S05]  /*12310*/  @!P3 NANOSLEEP.SYNCS 0x989680 ;  /* 0x009896800000b95d */ /* 0x004fea0003900000 */
[----:B------:R-:W2:Y:S02]  /*12320*/  @!P3 SYNCS.PHASECHK.TRANS64 P3, [R7+URZ+0x2c228], R8 ;  /* 0x02c228080700b5a7 */ /* 0x000ea4000806007f */
[----:B--2---:R-:W-:Y:S05]  /*12330*/  @!P3 BRA `(.L_x_121) ;  /* 0xfffffffc00f0b947 */ /* 0x004fea000383ffff */
[----:B------:R-:W-:Y:S05]  /*12340*/  BRA `(.L_x_148) ;  /* 0xfffffff0001c7947 */ /* 0x000fea000383ffff */
.L_x_126:
[----:B-1----:R1:W2:Y:S02]  /*12350*/  SYNCS.PHASECHK.TRANS64.TRYWAIT P3, [R7+URZ+0x2c228], R8 ;  /* 0x02c22808070075a7 */ /* 0x0022a4000806017f */
[----:B--2---:R-:W-:Y:S05]  /*12360*/  @!P3 NANOSLEEP.SYNCS 0x989680 ;  /* 0x009896800000b95d */ /* 0x004fea0003900000 */
[----:B------:R-:W2:Y:S02]  /*12370*/  @!P3 SYNCS.PHASECHK.TRANS64 P3, [R7+URZ+0x2c228], R8 ;  /* 0x02c228080700b5a7 */ /* 0x000ea4000806007f */
[----:B--2---:R-:W-:Y:S05]  /*12380*/  @!P3 BRA `(.L_x_126) ;  /* 0xfffffffc00f0b947 */ /* 0x004fea000383ffff */
[----:B------:R-:W-:Y:S05]  /*12390*/  BRA `(.L_x_149) ;  /* 0xfffffff400247947 */ /* 0x000fea000383ffff */
        .weak           $__internal_0_$__cuda_sm20_rcp_rn_f32_slowpath
        .type           $__internal_0_$__cuda_sm20_rcp_rn_f32_slowpath,@function
        .size           $__internal_0_$__cuda_sm20_rcp_rn_f32_slowpath,(.L_x_155 - $__internal_0_$__cuda_sm20_rcp_rn_f32_slowpath)
$__internal_0_$__cuda_sm20_rcp_rn_f32_slowpath:
[----:B------:R-:W-:Y:S01]  /*123a0*/  SHF.L.U32 R0, R3, 0x1, RZ ;  /* 0x0000000103007819 */ /* 0x000fe200000006ff */
[----:B------:R-:W-:Y:S03]  /*123b0*/  BSSY B2, `(.L_x_150) ;  /* 0x0000030000027945 */ /* 0x000fe60003800000 */
[----:B------:R-:W-:-:S04]  /*123c0*/  SHF.R.U32.HI R21, RZ, 0x18, R0 ;  /* 0x00000018ff157819 */ /* 0x000fc80000011600 */
[----:B------:R-:W-:-:S13]  /*123d0*/  ISETP.NE.U32.AND P0, PT, R21, RZ, PT ;  /* 0x000000ff1500720c */ /* 0x000fda0003f05070 */
[----:B------:R-:W-:Y:S05]  /*123e0*/  @P0 BRA `(.L_x_151) ;  /* 0x0000000000280947 */ /* 0x000fea0003800000 */
[----:B------:R-:W-:-:S04]  /*123f0*/  SHF.L.U32 R0, R3, 0x1, RZ ;  /* 0x0000000103007819 */ /* 0x000fc800000006ff */
[----:B------:R-:W-:-:S13]  /*12400*/  ISETP.NE.AND P0, PT, R0, RZ, PT ;  /* 0x000000ff0000720c */ /* 0x000fda0003f05270 */
[----:B------:R-:W-:Y:S01]  /*12410*/  @P0 FFMA R8, R3, 1.84467440737095516160e+19, RZ ;  /* 0x5f80000003080823 */ /* 0x000fe200000000ff */
[----:B------:R-:W-:Y:S08]  /*12420*/  @!P0 MUFU.RCP R7, R3 ;  /* 0x0000000300078308 */ /* 0x000ff00000001000 */
[----:B------:R-:W1:Y:S02]  /*12430*/  @P0 MUFU.RCP R9, R8 ;  /* 0x0000000800090308 */ /* 0x000e640000001000 */
[----:B-1----:R-:W-:-:S04]  /*12440*/  @P0 FFMA R0, R8, R9, -1 ;  /* 0xbf80000008000423 */ /* 0x002fc80000000009 */
[----:B------:R-:W-:-:S04]  /*12450*/  @P0 FADD.FTZ R0, -R0, -RZ ;  /* 0x800000ff00000221 */ /* 0x000fc80000010100 */
[----:B------:R-:W-:-:S04]  /*12460*/  @P0 FFMA R0, R9, R0, R9 ;  /* 0x0000000009000223 */ /* 0x000fc80000000009 */
[----:B------:R-:W-:Y:S01]  /*12470*/  @P0 FFMA R7, R0, 1.84467440737095516160e+19, RZ ;  /* 0x5f80000000070823 */ /* 0x000fe200000000ff */
[----:B------:R-:W-:Y:S06]  /*12480*/  BRA `(.L_x_152) ;  /* 0x0000000000887947 */ /* 0x000fec0003800000 */
.L_x_151:
[----:B------:R-:W-:-:S05]  /*12490*/  VIADD R23, R21, 0xffffff03 ;  /* 0xffffff0315177836 */ /* 0x000fca0000000000 */
[----:B------:R-:W-:-:S13]  /*124a0*/  ISETP.GT.U32.AND P0, PT, R23, 0x1, PT ;  /* 0x000000011700780c */ /* 0x000fda0003f04070 */
[----:B------:R-:W-:Y:S05]  /*124b0*/  @P0 BRA `(.L_x_153) ;  /* 0x0000000000780947 */ /* 0x000fea0003800000 */
[----:B------:R-:W-:Y:S02]  /*124c0*/  LOP3.LUT R0, R3, 0x7fffff, RZ, 0xc0, !PT ;  /* 0x007fffff03007812 */ /* 0x000fe400078ec0ff */
[----:B------:R-:W-:Y:S02]  /*124d0*/  MOV R12, 0x3 ;  /* 0x00000003000c7802 */ /* 0x000fe40000000f00 */
[----:B------:R-:W-:Y:S02]  /*124e0*/  LOP3.LUT R0, R0, 0x3f800000, RZ, 0xfc, !PT ;  /* 0x3f80000000007812 */ /* 0x000fe400078efcff */
[----:B------:R-:W-:Y:S02]  /*124f0*/  SHF.L.U32 R12, R12, R23, RZ ;  /* 0x000000170c0c7219 */ /* 0x000fe400000006ff */
[----:B------:R-:W1:Y:S02]  /*12500*/  MUFU.RCP R7, R0 ;  /* 0x0000000000077308 */ /* 0x000e640000001000 */
[----:B-1----:R-:W-:-:S04]  /*12510*/  FFMA R8, R0, R7, -1 ;  /* 0xbf80000000087423 */ /* 0x002fc80000000007 */
[----:B------:R-:W-:-:S04]  /*12520*/  FADD.FTZ R8, -R8, -RZ ;  /* 0x800000ff08087221 */ /* 0x000fc80000010100 */
[CCC-:B------:R-:W-:Y:S01]  /*12530*/  FFMA.RM R9, R7.reuse, R8.reuse, R7.reuse ;  /* 0x0000000807097223 */ /* 0x1c0fe20000004007 */
[----:B------:R-:W-:-:S04]  /*12540*/  FFMA.RP R8, R7, R8, R7 ;  /* 0x0000000807087223 */ /* 0x000fc80000008007 */
[C---:B------:R-:W-:Y:S02]  /*12550*/  LOP3.LUT R7, R9.reuse, 0x7fffff, RZ, 0xc0, !PT ;  /* 0x007fffff09077812 */ /* 0x040fe400078ec0ff */
[----:B------:R-:W-:Y:S02]  /*12560*/  FSETP.NEU.FTZ.AND P0, PT, R9, R8, PT ;  /* 0x000000080900720b */ /* 0x000fe40003f1d000 */
[----:B------:R-:W-:Y:S02]  /*12570*/  LOP3.LUT R7, R7, 0x800000, RZ, 0xfc, !PT ;  /* 0x0080000007077812 */ /* 0x000fe400078efcff */
[----:B------:R-:W-:Y:S02]  /*12580*/  SEL R8, RZ, 0xffffffff, !P0 ;  /* 0xffffffffff087807 */ /* 0x000fe40004000000 */
[----:B------:R-:W-:Y:S02]  /*12590*/  LOP3.LUT R12, R12, R7, RZ, 0xc0, !PT ;  /* 0x000000070c0c7212 */ /* 0x000fe400078ec0ff */
[----:B------:R-:W-:-:S02]  /*125a0*/  IADD3 R8, -R8, RZ, RZ ;  /* 0x000000ff08087210 */ /* 0x000fc40007ffe1ff */
[-C--:B------:R-:W-:Y:S02]  /*125b0*/  SHF.R.U32.HI R12, RZ, R23.reuse, R12 ;  /* 0x00000017ff0c7219 */ /* 0x080fe4000001160c */
[----:B------:R-:W-:Y:S02]  /*125c0*/  LOP3.LUT P1, RZ, R8, R23, R7, 0xf8, !PT ;  /* 0x0000001708ff7212 */ /* 0x000fe4000782f807 */
[C---:B------:R-:W-:Y:S02]  /*125d0*/  LOP3.LUT P0, RZ, R12.reuse, 0x1, RZ, 0xc0, !PT ;  /* 0x000000010cff7812 */ /* 0x040fe4000780c0ff */
[----:B------:R-:W-:-:S04]  /*125e0*/  LOP3.LUT P2, RZ, R12, 0x2, RZ, 0xc0, !PT ;  /* 0x000000020cff7812 */ /* 0x000fc8000784c0ff */
[----:B------:R-:W-:Y:S02]  /*125f0*/  PLOP3.LUT P0, PT, P0, P1, P2, 0xe0, 0x0 ;  /* 0x000000000000781c */ /* 0x000fe40000703c20 */
[----:B------:R-:W-:Y:S02]  /*12600*/  LOP3.LUT P1, RZ, R3, 0x7fffff, RZ, 0xc0, !PT ;  /* 0x007fffff03ff7812 */ /* 0x000fe4000782c0ff */
[----:B------:R-:W-:-:S05]  /*12610*/  SEL R0, RZ, 0x1, !P0 ;  /* 0x00000001ff007807 */ /* 0x000fca0004000000 */
[----:B------:R-:W-:-:S05]  /*12620*/  IMAD.MOV R0, RZ, RZ, -R0 ;  /* 0x000000ffff007224 */ /* 0x000fca00078e0a00 */
[----:B------:R-:W-:Y:S02]  /*12630*/  ISETP.GE.AND P0, PT, R0, RZ, PT ;  /* 0x000000ff0000720c */ /* 0x000fe40003f06270 */
[----:B------:R-:W-:-:S04]  /*12640*/  IADD3 R0, R21, -0xfc, RZ ;  /* 0xffffff0415007810 */ /* 0x000fc80007ffe0ff */
[----:B------:R-:W-:-:S07]  /*12650*/  SHF.R.U32.HI R0, RZ, R0, R7 ;  /* 0x00000000ff007219 */ /* 0x000fce0000011607 */
[----:B------:R-:W-:-:S05]  /*12660*/  @!P0 IADD3 R0, R0, 0x1, RZ ;  /* 0x0000000100008810 */ /* 0x000fca0007ffe0ff */
[----:B------:R-:W-:-:S05]  /*12670*/  @!P1 IMAD.SHL.U32 R0, R0, 0x2, RZ ;  /* 0x0000000200009824 */ /* 0x000fca00078e00ff */
[----:B------:R-:W-:Y:S01]  /*12680*/  LOP3.LUT R7, R0, 0x80000000, R3, 0xf8, !PT ;  /* 0x8000000000077812 */ /* 0x000fe200078ef803 */
[----:B------:R-:W-:Y:S06]  /*12690*/  BRA `(.L_x_152) ;  /* 0x0000000000047947 */ /* 0x000fec0003800000 */
.L_x_153:
[----:B------:R1:W2:Y:S02]  /*126a0*/  MUFU.RCP R7, R3 ;  /* 0x0000000300077308 */ /* 0x0002a40000001000 */
.L_x_152:
[----:B------:R-:W-:Y:S05]  /*126b0*/  BSYNC B2 ;  /* 0x0000000000027941 */ /* 0x000fea0003800000 */
.L_x_150:
[----:B------:R-:W-:Y:S02]  /*126c0*/  MOV R8, R14 ;  /* 0x0000000e00087202 */ /* 0x000fe40000000f00 */
[----:B------:R-:W-:-:S04]  /*126d0*/  MOV R9, 0x0 ;  /* 0x0000000000097802 */ /* 0x000fc80000000f00 */
[----:B-12---:R-:W-:Y:S05]  /*126e0*/  RET.REL.NODEC R8 `(_ZN7cutlass13device_kernelINS_4fmha6kernel28FmhaKernelTmaWarpSpecializedINS1_10collective30FmhaMainloopTmaWarpSpecializedINS_10bfloat16_tEffN4cute5tupleIJNS7_1CILi128EEESA_NS9_ILi112EEEEEENS8_IJiNS9_ILi1EEENS8_IJiiEEEEEESF_SF_NS4_14ResidualFusionEJNS2_6OptionILNS2_3TagE0ENS9_ILb1EEEEENSH_ILSI_2ESJ_EEEEENS4_15FmhaFwdEpilogueIS6_fNS8_IJNS9_ILi64EEESB_SA_EEEEENS2_23PersistentTileSchedulerEJSK_SL_EEEEEvNT_6ParamsE) ;  /* 0xfffffed808447950 */ /* 0x006fea0003c3ffff */
.L_x_154:
[----:B------:R-:W-:-:S00]  /*126f0*/  BRA `(.L_x_154) ;  /* 0xfffffffc00fc7947 */ /* 0x000fc0000383ffff */
[----:B------:R-:W-:-:S00]  /*12700*/  NOP ;  /* 0x0000000000007918 */ /* 0x000fc00000000000 */
[----:B------:R-:W-:-:S00]  /*12710*/  NOP ;  /* 0x0000000000007918 */ /* 0x000fc00000000000 */
[----:B------:R-:W-:-:S00]  /*12720*/  NOP ;  /* 0x0000000000007918 */ /* 0x000fc00000000000 */
[----:B------:R-:W-:-:S00]  /*12730*/  NOP ;  /* 0x0000000000007918 */ /* 0x000fc00000000000 */
[----:B------:R-:W-:-:S00]  /*12740*/  NOP ;  /* 0x0000000000007918 */ /* 0x000fc00000000000 */
[----:B------:R-:W-:-:S00]  /*12750*/  NOP ;  /* 0x0000000000007918 */ /* 0x000fc00000000000 */
[----:B------:R-:W-:-:S00]  /*12760*/  NOP ;  /* 0x0000000000007918 */ /* 0x000fc00000000000 */
[----:B------:R-:W-:-:S00]  /*12770*/  NOP ;  /* 0x0000000000007918 */ /* 0x000fc00000000000 */
.L_x_155:


//--------------------- .nv.global.init           --------------------------
	.section	.nv.global.init,"aw",@progbits
.nv.global.init:
	.type		$str$24,@object
	.size		$str$24,($str$25 - $str$24)
$str$24:
        /*0000*/ 	.byte	0x28, 0x61, 0x64, 0x64, 0x72, 0x65, 0x73, 0x73, 0x20, 0x26, 0x20, 0x6d, 0x61, 0x73, 0x6b, 0x29
        /*0010*/ 	.byte	0x20, 0x3d, 0x3d, 0x20, 0x30, 0x00
	.type		$str$25,@object
	.size		$str$25,(__unnamed_1 - $str$25)
$str$25:
        /*0016*/ 	.byte	0x2f, 0x74, 0x6d, 0x70, 0x2f, 0x63, 0x75, 0x74, 0x6c, 0x61, 0x73, 0x73, 0x5f, 0x73, 0x77, 0x65
        /*0026*/ 	.byte	0x65, 0x70, 0x5f, 0x73, 0x72, 0x63, 0x2f, 0x69, 0x6e, 0x63, 0x6c, 0x75, 0x64, 0x65, 0x2f, 0x63
        /*0036*/ 	.byte	0x75, 0x74, 0x65, 0x2f, 0x70, 0x6f, 0x69, 0x6e, 0x74, 0x65, 0x72, 0x5f, 0x66, 0x6c, 0x61, 0x67
        /*0046*/ 	.byte	0x67, 0x65, 0x64, 0x2e, 0x68, 0x70, 0x70, 0x00
	.type		__unnamed_1,@object
	.size		__unnamed_1,(__unnamed_2 - __unnamed_1)
__unnamed_1:
        /*004e*/ 	.byte	0x61, 0x75, 0x74, 0x6f, 0x20, 0x63, 0x75, 0x74, 0x65, 0x3a, 0x3a, 0x61, 0x73, 0x5f, 0x70, 0x6f
        /* <DEDUP_REMOVED lines=27> */
        /*020e*/ 	.byte	0x31, 0x30, 0x32, 0x34, 0x3e, 0x3e, 0x3e, 0x3e, 0x3e, 0x5d, 0x00
	.type		__unnamed_2,@object
	.size		__unnamed_2,(.L_1 - __unnamed_2)
__unnamed_2:
        /* <DEDUP_REMOVED lines=29> */
.L_1:


//--------------------- .nv.shared._ZN7cutlass13device_kernelINS_4fmha6kernel28FmhaKernelTmaWarpSpecializedINS1_10collective30FmhaMainloopTmaWarpSpecializedINS_10bfloat16_tEffN4cute5tupleIJNS7_1CILi128EEESA_NS9_ILi112EEEEEENS8_IJiNS9_ILi1EEENS8_IJiiEEEEEESF_SF_NS4_14ResidualFusionEJNS2_6OptionILNS2_3TagE0ENS9_ILb1EEEEENSH_ILSI_2ESJ_EEEEENS4_15FmhaFwdEpilogueIS6_fNS8_IJNS9_ILi64EEESB_SA_EEEEENS2_23PersistentTileSchedulerEJSK_SL_EEEEEvNT_6ParamsE --------------------------
	.section	.nv.shared._ZN7cutlass13device_kernelINS_4fmha6kernel28FmhaKernelTmaWarpSpecializedINS1_10collective30FmhaMainloopTmaWarpSpecializedINS_10bfloat16_tEffN4cute5tupleIJNS7_1CILi128EEESA_NS9_ILi112EEEEEENS8_IJiNS9_ILi1EEENS8_IJiiEEEEEESF_SF_NS4_14ResidualFusionEJNS2_6OptionILNS2_3TagE0ENS9_ILb1EEEEENSH_ILSI_2ESJ_EEEEENS4_15FmhaFwdEpilogueIS6_fNS8_IJNS9_ILi64EEESB_SA_EEEEENS2_23PersistentTileSchedulerEJSK_SL_EEEEEvNT_6ParamsE,"aw",@nobits
	.sectionflags	@""
	.align	16
	.zero		1024


//--------------------- .nv.shared.reserved.0     --------------------------
	.section	.nv.shared.reserved.0,"aw",@nobits
	.weak		__nv_reservedSMEM_offset_0_alias
	.size		__nv_reservedSMEM_offset_0_alias, 0, 0
	.other		__nv_reservedSMEM_offset_0_alias,@"STO_CUDA_RESERVED_SHARED STV_DEFAULT"
__nv_reservedSMEM_offset_0_alias:
	.zero		0


//--------------------- .nv.global                --------------------------
	.section	.nv.global,"aw",@nobits
.nv.global:
	.type		_ZN39_INTERNAL_7725fcc4_4_k_cu_69ac7abf_35474cute1_E,@object
	.size		_ZN39_INTERNAL_7725fcc4_4_k_cu_69ac7abf_35474cute1_E,(_ZN39_INTERNAL_7725fcc4_4_k_cu_69ac7abf_35474cuda3std3__45__cpo6cbeginE - _ZN39_INTERNAL_7725fcc4_4_k_cu_69ac7abf_35474cute1_E)
_ZN39_INTERNAL_7725fcc4_4_k_cu_69ac7abf_35474cute1_E:
	.zero		1
	.type		_ZN39_INTERNAL_7725fcc4_4_k_cu_69ac7abf_35474cuda3std3__45__cpo6cbeginE,@object
	.size		_ZN39_INTERNAL_7725fcc4_4_k_cu_69ac7abf_35474cuda3std3__45__cpo6cbeginE,(_ZN39_INTERNAL_7725fcc4_4_k_cu_69ac7abf_35474cuda3std3__48in_placeE - _ZN39_INTERNAL_7725fcc4_4_k_cu_69ac7abf_35474cuda3std3__45__cpo6cbeginE)
_ZN39_INTERNAL_7725fcc4_4_k_cu_69ac7abf_35474cuda3std3__45__cpo6cbeginE:
	.zero		1
	.type		_ZN39_INTERNAL_7725fcc4_4_k_cu_69ac7abf_35474cuda3std3__48in_placeE,@object
	.size		_ZN39_INTERNAL_7725fcc4_4_k_cu_69ac7abf_35474cuda3std3__48in_placeE,(_ZN39_INTERNAL_7725fcc4_4_k_cu_69ac7abf_35474cuda3std6ranges3__45__cpo9iter_moveE - _ZN39_INTERNAL_7725fcc4_4_k_cu_69ac7abf_35474cuda3std3__48in_placeE)
_ZN39_INTERNAL_7725fcc4_4_k_cu_69ac7abf_35474cuda3std3__48in_placeE:
	.zero		1
	.type		_ZN39_INTERNAL_7725fcc4_4_k_cu_69ac7abf_35474cuda3std6ranges3__45__cpo9iter_moveE,@object
	.size		_ZN39_INTERNAL_7725fcc4_4_k_cu_69ac7abf_35474cuda3std6ranges3__45__cpo9iter_moveE,(_ZN39_INTERNAL_7725fcc4_4_k_cu_69ac7abf_35474cuda3std3__45__cpo5beginE - _ZN39_INTERNAL_7725fcc4_4_k_cu_69ac7abf_35474cuda3std6ranges3__45__cpo9iter_moveE)
_ZN39_INTERNAL_7725fcc4_4_k_cu_69ac7abf_35474cuda3std6ranges3__45__cpo9iter_moveE:
	.zero		1
	.type		_ZN39_INTERNAL_7725fcc4_4_k_cu_69ac7abf_35474cuda3std3__45__cpo5beginE,@object
	.size		_ZN39_INTERNAL_7725fcc4_4_k_cu_69ac7abf_35474cuda3std3__45__cpo5beginE,(_ZN39_INTERNAL_7725fcc4_4_k_cu_69ac7abf_35474cuda3std3__441_GLOBAL__N__7725fcc4_4_k_cu_69ac7abf_35476ignoreE - _ZN39_INTERNAL_7725fcc4_4_k_cu_69ac7abf_35474cuda3std3__45__cpo5beginE)
_ZN39_INTERNAL_7725fcc4_4_k_cu_69ac7abf_35474cuda3std3__45__cpo5beginE:
	.zero		1
	.type		_ZN39_INTERNAL_7725fcc4_4_k_cu_69ac7abf_35474cuda3std3__441_GLOBAL__N__7725fcc4_4_k_cu_69ac7abf_35476ignoreE,@object
	.size		_ZN39_INTERNAL_7725fcc4_4_k_cu_69ac7abf_35474cuda3std3__441_GLOBAL__N__7725fcc4_4_k_cu_69ac7abf_35476ignoreE,(_ZN39_INTERNAL_7725fcc4_4_k_cu_69ac7abf_35474cute7productE - _ZN39_INTERNAL_7725fcc4_4_k_cu_69ac7abf_35474cuda3std3__441_GLOBAL__N__7725fcc4_4_k_cu_69ac7abf_35476ignoreE)
_ZN39_INTERNAL_7725fcc4_4_k_cu_69ac7abf_35474cuda3std3__441_GLOBAL__N__7725fcc4_4_k_cu_69ac7abf_35476ignoreE:
	.zero		1
	.type		_ZN39_INTERNAL_7725fcc4_4_k_cu_69ac7abf_35474cute7productE,@object
	.size		_ZN39_INTERNAL_7725fcc4_4_k_cu_69ac7abf_35474cute7productE,(_ZN39_INTERNAL_7725fcc4_4_k_cu_69ac7abf_35474cuda3std3__45__cpo3endE - _ZN39_INTERNAL_7725fcc4_4_k_cu_69ac7abf_35474cute7productE)
_ZN39_INTERNAL_7725fcc4_4_k_cu_69ac7abf_35474cute7productE:
	.zero		1
	.type		_ZN39_INTERNAL_7725fcc4_4_k_cu_69ac7abf_35474cuda3std3__45__cpo3endE,@object
	.size		_ZN39_INTERNAL_7725fcc4_4_k_cu_69ac7abf_35474cuda3std3__45__cpo3endE,(_ZN39_INTERNAL_7725fcc4_4_k_cu_69ac7abf_35474cuda3std3__419piecewise_constructE - _ZN39_INTERNAL_7725fcc4_4_k_cu_69ac7abf_35474cuda3std3__45__cpo3endE)
_ZN39_INTERNAL_7725fcc4_4_k_cu_69ac7abf_35474cuda3std3__45__cpo3endE:
	.zero		1
	.type		_ZN39_INTERNAL_7725fcc4_4_k_cu_69ac7abf_35474cuda3std3__419piecewise_constructE,@object
	.size		_ZN39_INTERNAL_7725fcc4_4_k_cu_69ac7abf_35474cuda3std3__419piecewise_constructE,(_ZN39_INTERNAL_7725fcc4_4_k_cu_69ac7abf_35474cuda3std3__45__cpo4cendE - _ZN39_INTERNAL_7725fcc4_4_k_cu_69ac7abf_35474cuda3std3__419piecewise_constructE)
_ZN39_INTERNAL_7725fcc4_4_k_cu_69ac7abf_35474cuda3std3__419piecewise_constructE:
	.zero		1
	.type		_ZN39_INTERNAL_7725fcc4_4_k_cu_69ac7abf_35474cuda3std3__45__cpo4cendE,@object
	.size		_ZN39_INTERNAL_7725fcc4_4_k_cu_69ac7abf_35474cuda3std3__45__cpo4cendE,(_ZN39_INTERNAL_7725fcc4_4_k_cu_69ac7abf_35474cuda3std6ranges3__45__cpo4swapE - _ZN39_INTERNAL_7725fcc4_4_k_cu_69ac7abf_35474cuda3std3__45__cpo4cendE)
_ZN39_INTERNAL_7725fcc4_4_k_cu_69ac7abf_35474cuda3std3__45__cpo4cendE:
	.zero		1
	.type		_ZN39_INTERNAL_7725fcc4_4_k_cu_69ac7abf_35474cuda3std6ranges3__45__cpo4swapE,@object
	.size		_ZN39_INTERNAL_7725fcc4_4_k_cu_69ac7abf_35474cuda3std6ranges3__45__cpo4swapE,(.L_9 - _ZN39_INTERNAL_7725fcc4_4_k_cu_69ac7abf_35474cuda3std6ranges3__45__cpo4swapE)
_ZN39_INTERNAL_7725fcc4_4_k_cu_69ac7abf_35474cuda3std6ranges3__45__cpo4swapE:
	.zero		1
.L_9:


//--------------------- .nv.constant0._ZN7cutlass13device_kernelINS_4fmha6kernel28FmhaKernelTmaWarpSpecializedINS1_10collective30FmhaMainloopTmaWarpSpecializedINS_10bfloat16_tEffN4cute5tupleIJNS7_1CILi128EEESA_NS9_ILi112EEEEEENS8_IJiNS9_ILi1EEENS8_IJiiEEEEEESF_SF_NS4_14ResidualFusionEJNS2_6OptionILNS2_3TagE0ENS9_ILb1EEEEENSH_ILSI_2ESJ_EEEEENS4_15FmhaFwdEpilogueIS6_fNS8_IJNS9_ILi64EEESB_SA_EEEEENS2_23PersistentTileSchedulerEJSK_SL_EEEEEvNT_6ParamsE --------------------------
	.section	.nv.constant0._ZN7cutlass13device_kernelINS_4fmha6kernel28FmhaKernelTmaWarpSpecializedINS1_10collective30FmhaMainloopTmaWarpSpecializedINS_10bfloat16_tEffN4cute5tupleIJNS7_1CILi128EEESA_NS9_ILi112EEEEEENS8_IJiNS9_ILi1EEENS8_IJiiEEEEEESF_SF_NS4_14ResidualFusionEJNS2_6OptionILNS2_3TagE0ENS9_ILb1EEEEENSH_ILSI_2ESJ_EEEEENS4_15FmhaFwdEpilogueIS6_fNS8_IJNS9_ILi64EEESB_SA_EEEEENS2_23PersistentTileSchedulerEJSK_SL_EEEEEvNT_6ParamsE,"a",@progbits
	.sectionflags	@""
	.align	4
.nv.constant0._ZN7cutlass13device_kernelINS_4fmha6kernel28FmhaKernelTmaWarpSpecializedINS1_10collective30FmhaMainloopTmaWarpSpecializedINS_10bfloat16_tEffN4cute5tupleIJNS7_1CILi128EEESA_NS9_ILi112EEEEEENS8_IJiNS9_ILi1EEENS8_IJiiEEEEEESF_SF_NS4_14ResidualFusionEJNS2_6OptionILNS2_3TagE0ENS9_ILb1EEEEENSH_ILSI_2ESJ_EEEEENS4_15FmhaFwdEpilogueIS6_fNS8_IJNS9_ILi64EEESB_SA_EEEEENS2_23PersistentTileSchedulerEJSK_SL_EEEEEvNT_6ParamsE:
	.zero		2688


//--------------------- SYMBOLS --------------------------

	.type		.nv.reservedSmem.offset0,@object
	.size		.nv.reservedSmem.offset0,0x4
	.type		__assertfail,@function
